def matmul_kernel(
    a_ptr,
    b_ptr,
    c_ptr,
    M,
    N,
    K,
    stride_am,
    stride_ak,
    stride_bk,
    stride_bn,
    stride_cm,
    stride_cn,
    BLOCK_M: tl.constexpr,
    BLOCK_N: tl.constexpr,
    BLOCK_K: tl.constexpr,
    GROUP_M: tl.constexpr,
):
    pid = tl.program_id(axis=0)
    num_pid_m = tl.cdiv(M, BLOCK_M)
    num_pid_n = tl.cdiv(N, BLOCK_N)
    num_pid_in_group = GROUP_M * num_pid_n
    group_id = pid // num_pid_in_group
    first_pid_m = group_id * GROUP_M
    group_size_m = min(num_pid_m - first_pid_m, GROUP_M)
    pid_m = first_pid_m + ((pid % num_pid_in_group) % group_size_m)
    pid_n = (pid % num_pid_in_group) // group_size_m

    offs_am = (pid_m * BLOCK_M + tl.arange(0, BLOCK_M)) % M
    offs_bn = (pid_n * BLOCK_N + tl.arange(0, BLOCK_N)) % N
    offs_k = tl.arange(0, BLOCK_K)
    a_ptrs = a_ptr + offs_am[:, None] * stride_am + offs_k[None, :] * stride_ak
    b_ptrs = b_ptr + offs_k[:, None] * stride_bk + offs_bn[None, :] * stride_bn

    acc = tl.zeros((BLOCK_M, BLOCK_N), dtype=tl.float32)
    for kk in range(0, tl.cdiv(K, BLOCK_K)):
        a = tl.load(a_ptrs, mask=offs_k[None, :] < K - kk * BLOCK_K, other=0.0)
        b = tl.load(b_ptrs, mask=offs_k[:, None] < K - kk * BLOCK_K, other=0.0)
        acc = tl.dot(a, b, acc)
        a_ptrs += BLOCK_K * stride_ak
        b_ptrs += BLOCK_K * stride_bk

    c = acc.to(c_ptr.dtype.element_ty)
    offs_cm = pid_m * BLOCK_M + tl.arange(0, BLOCK_M)
    offs_cn = pid_n * BLOCK_N + tl.arange(0, BLOCK_N)
    c_ptrs = c_ptr + offs_cm[:, None] * stride_cm + offs_cn[None, :] * stride_cn
    mask = (offs_cm[:, None] < M) & (offs_cn[None, :] < N)
    tl.store(c_ptrs, c, mask=mask)

# config = {"BLOCK_K": 64, "BLOCK_M": 512, "BLOCK_N": 64, "GROUP_M": 8, "arch": "sm_80", "dtype": "fp16", "num_ctas": 1, "num_stages": 3, "num_warps": 16}
# arch = sm_80


// ===== COMPILED SASS (sm_80) =====

	.target	sm_80

	.elftype	@"ET_EXEC"


//--------------------- .note.nv.tkinfo           --------------------------
	.section	.note.nv.tkinfo,"",@"SHT_NOTE"
	.sectionflags	@"SHF_NOTE_NV_TKINFO"
	.tkinfo
        /*0018*/ 	.word	0x00000002
        /*0030*/ 	.string	""
        /*0030*/ 	.string	"ptxas"
        /*0030*/ 	.string	"Cuda compilation tools, release 13.0, V13.0.88"
        /*0030*/ 	.string	"Build cuda_13.0.r13.0/compiler.36424714_0"
        /*0030*/ 	.string	"-v  -suppress-debug-info  -lineinfo  -arch sm_80 "



//--------------------- .note.nv.cuinfo           --------------------------
	.section	.note.nv.cuinfo,"",@"SHT_NOTE"
	.sectionflags	@"SHF_NOTE_NV_CUINFO"
        /*0018*/ 	.short	0x0002
        /*001a*/ 	.short	0x0050
        /*001c*/ 	.short	0x0082
	.zero		2


//--------------------- .nv.info                  --------------------------
	.section	.nv.info,"",@"SHT_CUDA_INFO"
	.align	4


	//----- nvinfo : EIATTR_REGCOUNT
	.align		4
        /*0000*/ 	.byte	0x04, 0x2f
        /*0002*/ 	.short	(.L_1 - .L_0)
	.align		4
.L_0:
        /*0004*/ 	.word	index@(matmul_kernel)
        /*0008*/ 	.word	0x00000080


	//----- nvinfo : EIATTR_FRAME_SIZE
	.align		4
.L_1:
        /*000c*/ 	.byte	0x04, 0x11
        /*000e*/ 	.short	(.L_3 - .L_2)
	.align		4
.L_2:
        /*0010*/ 	.word	index@(matmul_kernel)
        /*0014*/ 	.word	0x000000e0


	//----- nvinfo : EIATTR_MIN_STACK_SIZE
	.align		4
.L_3:
        /*0018*/ 	.byte	0x04, 0x12
        /*001a*/ 	.short	(.L_5 - .L_4)
	.align		4
.L_4:
        /*001c*/ 	.word	index@(matmul_kernel)
        /*0020*/ 	.word	0x000000e0
.L_5:


//--------------------- .nv.info.matmul_kernel    --------------------------
	.section	.nv.info.matmul_kernel,"",@"SHT_CUDA_INFO"
	.sectionflags	@""
	.align	4


	//----- nvinfo : EIATTR_CUDA_API_VERSION
	.align		4
        /*0000*/ 	.byte	0x04, 0x37
        /*0002*/ 	.short	(.L_7 - .L_6)
.L_6:
        /*0004*/ 	.word	0x00000082


	//----- nvinfo : EIATTR_SW2861232_WAR
	.align		4
.L_7:
        /*0008*/ 	.byte	0x01, 0x35
	.zero		2


	//----- nvinfo : EIATTR_PARAM_CBANK
	.align		4
        /*000c*/ 	.byte	0x04, 0x0a
        /*000e*/ 	.short	(.L_9 - .L_8)
	.align		4
.L_8:
        /*0010*/ 	.word	index@(.nv.constant0.matmul_kernel)
        /*0014*/ 	.short	0x0160
        /*0016*/ 	.short	0x0050


	//----- nvinfo : EIATTR_CBANK_PARAM_SIZE
	.align		4
.L_9:
        /*0018*/ 	.byte	0x03, 0x19
        /*001a*/ 	.short	0x0050


	//----- nvinfo : EIATTR_KPARAM_INFO
	.align		4
        /*001c*/ 	.byte	0x04, 0x17
        /*001e*/ 	.short	(.L_11 - .L_10)
.L_10:
        /*0020*/ 	.word	0x00000000
        /*0024*/ 	.short	0x000d
        /*0026*/ 	.short	0x0048
        /*0028*/ 	.byte	0x00, 0xf4, 0x21, 0x00


	//----- nvinfo : EIATTR_KPARAM_INFO
	.align		4
.L_11:
        /*002c*/ 	.byte	0x04, 0x17
        /*002e*/ 	.short	(.L_13 - .L_12)
.L_12:
        /*0030*/ 	.word	0x00000000
        /*0034*/ 	.short	0x000c
        /*0036*/ 	.short	0x0040
        /*0038*/ 	.byte	0x00, 0xf4, 0x21, 0x00


	//----- nvinfo : EIATTR_KPARAM_INFO
	.align		4
.L_13:
        /*003c*/ 	.byte	0x04, 0x17
        /*003e*/ 	.short	(.L_15 - .L_14)
.L_14:
        /*0040*/ 	.word	0x00000000
        /*0044*/ 	.short	0x000b
        /*0046*/ 	.short	0x0038
        /*0048*/ 	.byte	0x00, 0xf0, 0x11, 0x00


	//----- nvinfo : EIATTR_KPARAM_INFO
	.align		4
.L_15:
        /*004c*/ 	.byte	0x04, 0x17
        /*004e*/ 	.short	(.L_17 - .L_16)
.L_16:
        /*0050*/ 	.word	0x00000000
        /*0054*/ 	.short	0x000a
        /*0056*/ 	.short	0x0034
        /*0058*/ 	.byte	0x00, 0xf0, 0x11, 0x00


	//----- nvinfo : EIATTR_KPARAM_INFO
	.align		4
.L_17:
        /*005c*/ 	.byte	0x04, 0x17
        /*005e*/ 	.short	(.L_19 - .L_18)
.L_18:
        /*0060*/ 	.word	0x00000000
        /*0064*/ 	.short	0x0009
        /*0066*/ 	.short	0x0030
        /*0068*/ 	.byte	0x00, 0xf0, 0x11, 0x00


	//----- nvinfo : EIATTR_KPARAM_INFO
	.align		4
.L_19:
        /*006c*/ 	.byte	0x04, 0x17
        /*006e*/ 	.short	(.L_21 - .L_20)
.L_20:
        /*0070*/ 	.word	0x00000000
        /*0074*/ 	.short	0x0008
        /*0076*/ 	.short	0x002c
        /*0078*/ 	.byte	0x00, 0xf0, 0x11, 0x00


	//----- nvinfo : EIATTR_KPARAM_INFO
	.align		4
.L_21:
        /*007c*/ 	.byte	0x04, 0x17
        /*007e*/ 	.short	(.L_23 - .L_22)
.L_22:
        /*0080*/ 	.word	0x00000000
        /*0084*/ 	.short	0x0007
        /*0086*/ 	.short	0x0028
        /*0088*/ 	.byte	0x00, 0xf0, 0x11, 0x00


	//----- nvinfo : EIATTR_KPARAM_INFO
	.align		4
.L_23:
        /*008c*/ 	.byte	0x04, 0x17
        /*008e*/ 	.short	(.L_25 - .L_24)
.L_24:
        /*0090*/ 	.word	0x00000000
        /*0094*/ 	.short	0x0006
        /*0096*/ 	.short	0x0024
        /*0098*/ 	.byte	0x00, 0xf0, 0x11, 0x00


	//----- nvinfo : EIATTR_KPARAM_INFO
	.align		4
.L_25:
        /*009c*/ 	.byte	0x04, 0x17
        /*009e*/ 	.short	(.L_27 - .L_26)
.L_26:
        /*00a0*/ 	.word	0x00000000
        /*00a4*/ 	.short	0x0005
        /*00a6*/ 	.short	0x0020
        /*00a8*/ 	.byte	0x00, 0xf0, 0x11, 0x00


	//----- nvinfo : EIATTR_KPARAM_INFO
	.align		4
.L_27:
        /*00ac*/ 	.byte	0x04, 0x17
        /*00ae*/ 	.short	(.L_29 - .L_28)
.L_28:
        /*00b0*/ 	.word	0x00000000
        /*00b4*/ 	.short	0x0004
        /*00b6*/ 	.short	0x001c
        /*00b8*/ 	.byte	0x00, 0xf0, 0x11, 0x00


	//----- nvinfo : EIATTR_KPARAM_INFO
	.align		4
.L_29:
        /*00bc*/ 	.byte	0x04, 0x17
        /*00be*/ 	.short	(.L_31 - .L_30)
.L_30:
        /*00c0*/ 	.word	0x00000000
        /*00c4*/ 	.short	0x0003
        /*00c6*/ 	.short	0x0018
        /*00c8*/ 	.byte	0x00, 0xf0, 0x11, 0x00


	//----- nvinfo : EIATTR_KPARAM_INFO
	.align		4
.L_31:
        /*00cc*/ 	.byte	0x04, 0x17
        /*00ce*/ 	.short	(.L_33 - .L_32)
.L_32:
        /*00d0*/ 	.word	0x00000000
        /*00d4*/ 	.short	0x0002
        /*00d6*/ 	.short	0x0010
        /*00d8*/ 	.byte	0x00, 0xf4, 0x21, 0x00


	//----- nvinfo : EIATTR_KPARAM_INFO
	.align		4
.L_33:
        /*00dc*/ 	.byte	0x04, 0x17
        /*00de*/ 	.short	(.L_35 - .L_34)
.L_34:
        /*00e0*/ 	.word	0x00000000
        /*00e4*/ 	.short	0x0001
        /*00e6*/ 	.short	0x0008
        /*00e8*/ 	.byte	0x00, 0xf4, 0x21, 0x00


	//----- nvinfo : EIATTR_KPARAM_INFO
	.align		4
.L_35:
        /*00ec*/ 	.byte	0x04, 0x17
        /*00ee*/ 	.short	(.L_37 - .L_36)
.L_36:
        /*00f0*/ 	.word	0x00000000
        /*00f4*/ 	.short	0x0000
        /*00f6*/ 	.short	0x0000
        /*00f8*/ 	.byte	0x00, 0xf4, 0x21, 0x00


	//----- nvinfo : EIATTR_MAXREG_COUNT
	.align		4
.L_37:
        /*00fc*/ 	.byte	0x03, 0x1b
        /*00fe*/ 	.short	0x0080


	//----- nvinfo : EIATTR_NUM_BARRIERS
	.align		4
        /*0100*/ 	.byte	0x02, 0x4c
        /*0102*/ 	.byte	0x01
	.zero		1


	//----- nvinfo : EIATTR_ANNOTATIONS
	.align		4
        /*0104*/ 	.byte	0x04, 0x55
        /*0106*/ 	.short	(.L_39 - .L_38)


	//   ....[0]....
.L_38:
        /*0108*/ 	.word	0x00000001
        /*010c*/ 	.byte	0x20, 0x05, 0x00, 0x00, 0x01, 0x00, 0x00, 0x00, 0x30, 0x05, 0x00, 0x00, 0x01, 0x00, 0x00, 0x00
        /* <DEDUP_REMOVED lines=50> */
        /*043c*/ 	.byte	0x40, 0x44, 0x00, 0x00, 0x01, 0x00, 0x00, 0x00, 0x50, 0x44, 0x00, 0x00


	//----- nvinfo : EIATTR_MERCURY_ISA_VERSION
	.align		4
.L_39:
        /*0448*/ 	.byte	0x03, 0x5f
        /*044a*/ 	.short	0x0000


	//----- nvinfo : EIATTR_EXIT_INSTR_OFFSETS
	.align		4
        /*044c*/ 	.byte	0x04, 0x1c
        /*044e*/ 	.short	(.L_41 - .L_40)


	//   ....[0]....
.L_40:
        /*0450*/ 	.word	0x00006090


	//   ....[1]....
        /*0454*/ 	.word	0x000060c0


	//----- nvinfo : EIATTR_REQNTID
	.align		4
.L_41:
        /*0458*/ 	.byte	0x04, 0x10
        /*045a*/ 	.short	(.L_43 - .L_42)
.L_42:
        /*045c*/ 	.word	0x00000200
        /*0460*/ 	.word	0x00000001
        /*0464*/ 	.word	0x00000001
.L_43:


//--------------------- .nv.callgraph             --------------------------
	.section	.nv.callgraph,"",@"SHT_CUDA_CALLGRAPH"
	.align	4
	.sectionentsize	8
	.align		4
        /*0000*/ 	.word	0x00000000
	.align		4
        /*0004*/ 	.word	0xffffffff
	.align		4
        /*0008*/ 	.word	0x00000000
	.align		4
        /*000c*/ 	.word	0xfffffffe
	.align		4
        /*0010*/ 	.word	0x00000000
	.align		4
        /*0014*/ 	.word	0xfffffffd
	.align		4
        /*0018*/ 	.word	0x00000000
	.align		4
        /*001c*/ 	.word	0xfffffffc


//--------------------- .nv.rel.action            --------------------------
	.section	.nv.rel.action,"",@"SHT_CUDA_RELOCINFO"
	.align	8
	.sectionentsize	8
        /*0000*/ 	.byte	0x73, 0x00, 0x00, 0x00, 0x00, 0x00, 0x00, 0x00, 0x00, 0x00, 0x00, 0x11, 0x25, 0x00, 0x05, 0x36


//--------------------- .nv.constant0.matmul_kernel --------------------------
	.section	.nv.constant0.matmul_kernel,"a",@progbits
	.sectionflags	@""
	.align	4
.nv.constant0.matmul_kernel:
	.zero		432


//--------------------- .text.matmul_kernel       --------------------------
	.section	.text.matmul_kernel,"ax",@progbits
	.sectioninfo	@"SHI_REGISTERS=128"
	.align	128
        .global         matmul_kernel
        .type           matmul_kernel,@function
        .size           matmul_kernel,(.L_x_5 - matmul_kernel)
        .other          matmul_kernel,@"STO_CUDA_ENTRY STV_DEFAULT"
matmul_kernel:
.text.matmul_kernel:
[----:B------:R-:W-:Y:S02]  /*0000*/  IMAD.MOV.U32 R1, RZ, RZ, c[0x0][0x28] ;  /* 0x00000a00ff017624 */ /* 0x000fe400078e00ff */
[----:B------:R-:W-:Y:S01]  /*0010*/  IMAD.MOV.U32 R0, RZ, RZ, c[0x0][0x17c] ;  /* 0x00005f00ff007624 */ /* 0x000fe200078e00ff */
[----:B------:R-:W0:Y:S01]  /*0020*/  S2R R5, SR_CTAID.X ;  /* 0x0000000000057919 */ /* 0x000e220000002500 */
[----:B------:R-:W-:Y:S01]  /*0030*/  ULDC UR4, c[0x0][0x180] ;  /* 0x0000600000047ab9 */ /* 0x000fe20000000800 */
[----:B------:R-:W-:Y:S01]  /*0040*/  IADD3 R1, R1, -0xe0, RZ ;  /* 0xffffff2001017810 */ /* 0x000fe20007ffe0ff */
[----:B------:R-:W-:Y:S01]  /*0050*/  UIADD3 UR4, UR4, 0x3f, URZ ;  /* 0x0000003f04047890 */ /* 0x000fe2000fffe03f */
[----:B------:R-:W-:Y:S01]  /*0060*/  IADD3 R0, R0, 0x3f, RZ ;  /* 0x0000003f00007810 */ /* 0x000fe20007ffe0ff */
[----:B------:R-:W1:Y:S01]  /*0070*/  S2R R24, SR_TID.X ;  /* 0x0000000000187919 */ /* 0x000e620000002100 */
[----:B------:R-:W-:Y:S02]  /*0080*/  ULDC.64 UR8, c[0x0][0x118] ;  /* 0x0000460000087ab9 */ /* 0x000fe40000000a00 */
[----:B------:R-:W-:Y:S01]  /*0090*/  SHF.R.S32.HI R3, RZ, 0x1f, R0 ;  /* 0x0000001fff037819 */ /* 0x000fe20000011400 */
[----:B------:R-:W-:-:S03]  /*00a0*/  UISETP.GT.AND UP0, UPT, UR4, 0x3f, UPT ;  /* 0x0000003f0400788c */ /* 0x000fc6000bf04270 */
[----:B------:R-:W-:-:S04]  /*00b0*/  LEA.HI R3, R3, R0, RZ, 0x6 ;  /* 0x0000000003037211 */ /* 0x000fc800078f30ff */
[----:B------:R-:W-:-:S05]  /*00c0*/  SHF.R.S32.HI R3, RZ, 0x6, R3 ;  /* 0x00000006ff037819 */ /* 0x000fca0000011403 */
[----:B------:R-:W-:Y:S01]  /*00d0*/  IMAD.SHL.U32 R4, R3, 0x8, RZ ;  /* 0x0000000803047824 */ /* 0x000fe200078e00ff */
[----:B0-----:R-:W-:-:S04]  /*00e0*/  IABS R8, R5 ;  /* 0x0000000500087213 */ /* 0x001fc80000000000 */
[-C--:B------:R-:W-:Y:S02]  /*00f0*/  IABS R7, R4.reuse ;  /* 0x0000000400077213 */ /* 0x080fe40000000000 */
[----:B------:R-:W-:Y:S02]  /*0100*/  IABS R10, R4 ;  /* 0x00000004000a7213 */ /* 0x000fe40000000000 */
[----:B------:R-:W0:Y:S01]  /*0110*/  I2F.RP R0, R7 ;  /* 0x0000000700007306 */ /* 0x000e220000209400 */
[----:B-1----:R-:W-:-:S07]  /*0120*/  LOP3.LUT R25, R24, 0x1ff, RZ, 0xc0, !PT ;  /* 0x000001ff18197812 */ /* 0x002fce00078ec0ff */
[----:B0-----:R-:W0:Y:S02]  /*0130*/  MUFU.RCP R0, R0 ;  /* 0x0000000000007308 */ /* 0x001e240000001000 */
[----:B0-----:R-:W-:Y:S01]  /*0140*/  IADD3 R2, R0, 0xffffffe, RZ ;  /* 0x0ffffffe00027810 */ /* 0x001fe20007ffe0ff */
[----:B------:R-:W-:-:S05]  /*0150*/  IMAD.MOV R0, RZ, RZ, -R10 ;  /* 0x000000ffff007224 */ /* 0x000fca00078e0a0a */
[----:B------:R0:W1:Y:S02]  /*0160*/  F2I.FTZ.U32.TRUNC.NTZ R3, R2 ;  /* 0x0000000200037305 */ /* 0x000064000021f000 */
[----:B0-----:R-:W-:Y:S02]  /*0170*/  IMAD.MOV.U32 R2, RZ, RZ, RZ ;  /* 0x000000ffff027224 */ /* 0x001fe400078e00ff */
[----:B-1----:R-:W-:-:S04]  /*0180*/  IMAD.MOV R6, RZ, RZ, -R3 ;  /* 0x000000ffff067224 */ /* 0x002fc800078e0a03 */
[----:B------:R-:W-:Y:S02]  /*0190*/  IMAD R9, R6, R7, RZ ;  /* 0x0000000706097224 */ /* 0x000fe400078e02ff */
[----:B------:R-:W-:Y:S02]  /*01a0*/  IMAD.MOV.U32 R6, RZ, RZ, R8 ;  /* 0x000000ffff067224 */ /* 0x000fe400078e0008 */
[----:B------:R-:W-:-:S06]  /*01b0*/  IMAD.HI.U32 R3, R3, R9, R2 ;  /* 0x0000000903037227 */ /* 0x000fcc00078e0002 */
[----:B------:R-:W-:-:S04]  /*01c0*/  IMAD.HI.U32 R3, R3, R6, RZ ;  /* 0x0000000603037227 */ /* 0x000fc800078e00ff */
[----:B------:R-:W-:-:S05]  /*01d0*/  IMAD R0, R3, R0, R6 ;  /* 0x0000000003007224 */ /* 0x000fca00078e0206 */
[----:B------:R-:W-:-:S13]  /*01e0*/  ISETP.GT.U32.AND P1, PT, R7, R0, PT ;  /* 0x000000000700720c */ /* 0x000fda0003f24070 */
[----:B------:R-:W-:Y:S01]  /*01f0*/  @!P1 IMAD.IADD R0, R0, 0x1, -R7 ;  /* 0x0000000100009824 */ /* 0x000fe200078e0a07 */
[----:B------:R-:W-:Y:S02]  /*0200*/  @!P1 IADD3 R3, R3, 0x1, RZ ;  /* 0x0000000103039810 */ /* 0x000fe40007ffe0ff */
[----:B------:R-:W-:Y:S02]  /*0210*/  ISETP.NE.AND P1, PT, R4, RZ, PT ;  /* 0x000000ff0400720c */ /* 0x000fe40003f25270 */
[----:B------:R-:W-:Y:S02]  /*0220*/  ISETP.GE.U32.AND P0, PT, R0, R7, PT ;  /* 0x000000070000720c */ /* 0x000fe40003f06070 */
[----:B------:R-:W-:-:S04]  /*0230*/  LOP3.LUT R0, R5, R4, RZ, 0x3c, !PT ;  /* 0x0000000405007212 */ /* 0x000fc800078e3cff */
[----:B------:R-:W-:Y:S01]  /*0240*/  ISETP.GE.AND P2, PT, R0, RZ, PT ;  /* 0x000000ff0000720c */ /* 0x000fe20003f46270 */
[----:B------:R-:W-:-:S05]  /*0250*/  IMAD.MOV.U32 R0, RZ, RZ, c[0x0][0x178] ;  /* 0x00005e00ff007624 */ /* 0x000fca00078e00ff */
[----:B------:R-:W-:Y:S02]  /*0260*/  IADD3 R0, R0, 0x1ff, RZ ;  /* 0x000001ff00007810 */ /* 0x000fe40007ffe0ff */
[----:B------:R-:W-:-:S05]  /*0270*/  @P0 IADD3 R3, R3, 0x1, RZ ;  /* 0x0000000103030810 */ /* 0x000fca0007ffe0ff */
[----:B------:R-:W-:Y:S01]  /*0280*/  IMAD.MOV.U32 R2, RZ, RZ, R3 ;  /* 0x000000ffff027224 */ /* 0x000fe200078e0003 */
[----:B------:R-:W-:-:S03]  /*0290*/  SHF.R.S32.HI R3, RZ, 0x1f, R0 ;  /* 0x0000001fff037819 */ /* 0x000fc60000011400 */
[----:B------:R-:W-:Y:S01]  /*02a0*/  @!P2 IMAD.MOV R2, RZ, RZ, -R2 ;  /* 0x000000ffff02a224 */ /* 0x000fe200078e0a02 */
[----:B------:R-:W-:Y:S02]  /*02b0*/  @!P1 LOP3.LUT R2, RZ, R4, RZ, 0x33, !PT ;  /* 0x00000004ff029212 */ /* 0x000fe400078e33ff */
[----:B------:R-:W-:-:S03]  /*02c0*/  LEA.HI R3, R3, R0, RZ, 0x9 ;  /* 0x0000000003037211 */ /* 0x000fc600078f48ff */
[----:B------:R-:W-:Y:S02]  /*02d0*/  IMAD.SHL.U32 R6, R2, 0x8, RZ ;  /* 0x0000000802067824 */ /* 0x000fe400078e00ff */
[----:B------:R-:W-:-:S03]  /*02e0*/  IMAD.MOV R2, RZ, RZ, -R2 ;  /* 0x000000ffff027224 */ /* 0x000fc600078e0a02 */
[----:B------:R-:W-:Y:S01]  /*02f0*/  LEA.HI.SX32 R3, R3, -R6, 0x17 ;  /* 0x8000000603037211 */ /* 0x000fe200078fbaff */
[----:B------:R-:W-:-:S03]  /*0300*/  IMAD R4, R4, R2, R5 ;  /* 0x0000000204047224 */ /* 0x000fc600078e0205 */
[----:B------:R-:W-:Y:S02]  /*0310*/  IMNMX R11, R3, 0x8, PT ;  /* 0x00000008030b7817 */ /* 0x000fe40003800200 */
[----:B------:R-:W-:Y:S02]  /*0320*/  IABS R9, R4 ;  /* 0x0000000400097213 */ /* 0x000fe40000000000 */
[----:B------:R-:W-:-:S04]  /*0330*/  IABS R7, R11 ;  /* 0x0000000b00077213 */ /* 0x000fc80000000000 */
[----:B------:R-:W0:Y:S08]  /*0340*/  I2F.RP R0, R7 ;  /* 0x0000000700007306 */ /* 0x000e300000209400 */
[----:B0-----:R-:W0:Y:S02]  /*0350*/  MUFU.RCP R0, R0 ;  /* 0x0000000000007308 */ /* 0x001e240000001000 */
[----:B0-----:R-:W-:-:S06]  /*0360*/  IADD3 R3, R0, 0xffffffe, RZ ;  /* 0x0ffffffe00037810 */ /* 0x001fcc0007ffe0ff */
[----:B------:R-:W0:Y:S02]  /*0370*/  F2I.FTZ.U32.TRUNC.NTZ R3, R3 ;  /* 0x0000000300037305 */ /* 0x000e24000021f000 */
[----:B0-----:R-:W-:-:S04]  /*0380*/  IMAD.MOV R8, RZ, RZ, -R3 ;  /* 0x000000ffff087224 */ /* 0x001fc800078e0a03 */
[----:B------:R-:W-:Y:S01]  /*0390*/  IMAD.MOV.U32 R2, RZ, RZ, R8 ;  /* 0x000000ffff027224 */ /* 0x000fe200078e0008 */
[----:B------:R-:W-:-:S03]  /*03a0*/  IABS R8, R11 ;  /* 0x0000000b00087213 */ /* 0x000fc60000000000 */
[----:B------:R-:W-:Y:S02]  /*03b0*/  IMAD R5, R2, R7, RZ ;  /* 0x0000000702057224 */ /* 0x000fe400078e02ff */
[----:B------:R-:W-:Y:S02]  /*03c0*/  IMAD.MOV.U32 R2, RZ, RZ, RZ ;  /* 0x000000ffff027224 */ /* 0x000fe400078e00ff */
[----:B------:R-:W-:Y:S02]  /*03d0*/  IMAD.MOV R0, RZ, RZ, -R8 ;  /* 0x000000ffff007224 */ /* 0x000fe400078e0a08 */
        /* <DEDUP_REMOVED lines=9> */
[----:B------:R-:W-:-:S07]  /*0470*/  ISETP.GE.AND P2, PT, R0, RZ, PT ;  /* 0x000000ff0000720c */ /* 0x000fce0003f46270 */
[----:B------:R-:W-:Y:S02]  /*0480*/  @P0 IADD3 R2, R2, 0x1, RZ ;  /* 0x0000000102020810 */ /* 0x000fe40007ffe0ff */
[----:B------:R-:W-:-:S04]  /*0490*/  PLOP3.LUT P0, PT, PT, PT, UP0, 0x80, 0x0 ;  /* 0x000000000000781c */ /* 0x000fc80003f0f008 */
[----:B------:R-:W-:Y:S01]  /*04a0*/  @!P2 IMAD.MOV R2, RZ, RZ, -R2 ;  /* 0x000000ffff02a224 */ /* 0x000fe200078e0a02 */
[----:B------:R-:W-:-:S05]  /*04b0*/  @!P1 LOP3.LUT R2, RZ, R11, RZ, 0x33, !PT ;  /* 0x0000000bff029212 */ /* 0x000fca00078e33ff */
[----:B------:R-:W-:Y:S02]  /*04c0*/  IMAD.MOV R0, RZ, RZ, -R2 ;  /* 0x000000ffff007224 */ /* 0x000fe400078e0a02 */
[----:B------:R-:W-:Y:S02]  /*04d0*/  IMAD.SHL.U32 R27, R2, 0x40, RZ ;  /* 0x00000040021b7824 */ /* 0x000fe400078e00ff */
[----:B------:R-:W-:-:S04]  /*04e0*/  IMAD R0, R11, R0, R4 ;  /* 0x000000000b007224 */ /* 0x000fc800078e0204 */
[----:B------:R-:W-:Y:S02]  /*04f0*/  IMAD.IADD R3, R6, 0x1, R0 ;  /* 0x0000000106037824 */ /* 0x000fe400078e0200 */
[----:B------:R-:W-:Y:S02]  /*0500*/  IMAD.MOV.U32 R0, RZ, RZ, c[0x0][0x180] ;  /* 0x00006000ff007624 */ /* 0x000fe400078e00ff */
[----:B------:R-:W-:-:S05]  /*0510*/  IMAD R26, R3, 0x200, R25 ;  /* 0x00000200031a7824 */ /* 0x000fca00078e0219 */
[----:B------:R0:W-:Y:S04]  /*0520*/  STL [R1+0x64], R26 ;  /* 0x0000641a01007387 */ /* 0x0001e80000100800 */
[----:B------:R0:W-:Y:S01]  /*0530*/  STL [R1+0x18], R27 ;  /* 0x0000181b01007387 */ /* 0x0001e20000100800 */
[----:B------:R-:W-:Y:S05]  /*0540*/  @P0 BRA `(.L_x_0) ;  /* 0x0000013000000947 */ /* 0x000fea0003800000 */
[----:B------:R-:W-:Y:S01]  /*0550*/  IMAD.SHL.U32 R0, R24, 0x20, RZ ;  /* 0x0000002018007824 */ /* 0x000fe200078e00ff */
[----:B------:R-:W-:Y:S01]  /*0560*/  CS2R R32, SRZ ;  /* 0x0000000000207805 */ /* 0x000fe2000001ff00 */
[----:B------:R-:W-:Y:S01]  /*0570*/  CS2R R34, SRZ ;  /* 0x0000000000227805 */ /* 0x000fe2000001ff00 */
[----:B------:R-:W-:Y:S01]  /*0580*/  CS2R R4, SRZ ;  /* 0x0000000000047805 */ /* 0x000fe2000001ff00 */
[----:B------:R-:W-:Y:S01]  /*0590*/  CS2R R6, SRZ ;  /* 0x0000000000067805 */ /* 0x000fe2000001ff00 */
[----:B------:R1:W-:Y:S01]  /*05a0*/  STL [R1+0x68], R0 ;  /* 0x0000680001007387 */ /* 0x0003e20000100800 */
[----:B------:R-:W-:Y:S01]  /*05b0*/  CS2R R92, SRZ ;  /* 0x00000000005c7805 */ /* 0x000fe2000001ff00 */
        /* <DEDUP_REMOVED lines=11> */
[----:B------:R-:W-:Y:S05]  /*0670*/  BRA `(.L_x_1) ;  /* 0x00003db000007947 */ /* 0x000fea0003800000 */
.L_x_0:
[----:B------:R-:W-:Y:S01]  /*0680*/  IABS R15, c[0x0][0x17c] ;  /* 0x00005f00000f7a13 */ /* 0x000fe20000000000 */
[----:B------:R-:W-:Y:S01]  /*0690*/  USHF.R.S32.HI UR5, URZ, 0x1f, UR4 ;  /* 0x0000001f3f057899 */ /* 0x000fe20008011404 */
[----:B------:R-:W-:Y:S01]  /*06a0*/  IABS R18, c[0x0][0x178] ;  /* 0x00005e0000127a13 */ /* 0x000fe20000000000 */
[----:B------:R-:W-:Y:S01]  /*06b0*/  CS2R R60, SRZ ;  /* 0x00000000003c7805 */ /* 0x000fe2000001ff00 */
[----:B------:R-:W1:Y:S01]  /*06c0*/  I2F.RP R7, R15 ;  /* 0x0000000f00077306 */ /* 0x000e620000209400 */
[----:B------:R-:W-:Y:S01]  /*06d0*/  SHF.R.U32.HI R4, RZ, 0x6, R24 ;  /* 0x00000006ff047819 */ /* 0x000fe20000011618 */
[----:B------:R-:W-:Y:S01]  /*06e0*/  ULEA.HI UR5, UR5, UR4, URZ, 0x6 ;  /* 0x0000000405057291 */ /* 0x000fe2000f8f303f */
[----:B------:R-:W-:Y:S01]  /*06f0*/  IABS R16, R26 ;  /* 0x0000001a00107213 */ /* 0x000fe20000000000 */
[----:B------:R-:W-:Y:S01]  /*0700*/  CS2R R62, SRZ ;  /* 0x00000000003e7805 */ /* 0x000fe2000001ff00 */
[----:B------:R-:W-:Y:S01]  /*0710*/  SGXT.U32 R4, R4, 0x3 ;  /* 0x000000030404781a */ /* 0x000fe20000000000 */
[----:B------:R-:W-:Y:S01]  /*0720*/  CS2R R32, SRZ ;  /* 0x0000000000207805 */ /* 0x000fe2000001ff00 */
[----:B------:R-:W-:Y:S01]  /*0730*/  CS2R R34, SRZ ;  /* 0x0000000000227805 */ /* 0x000fe2000001ff00 */
[----:B------:R-:W2:Y:S01]  /*0740*/  I2F.RP R6, R18 ;  /* 0x0000001200067306 */ /* 0x000ea20000209400 */
[----:B------:R-:W-:Y:S01]  /*0750*/  LOP3.LUT R14, R27, R4, RZ, 0xfc, !PT ;  /* 0x000000041b0e7212 */ /* 0x000fe200078efcff */
[----:B------:R-:W-:Y:S01]  /*0760*/  IMAD.MOV.U32 R4, RZ, RZ, RZ ;  /* 0x000000ffff047224 */ /* 0x000fe200078e00ff */
[----:B------:R-:W-:Y:S01]  /*0770*/  CS2R R112, SRZ ;  /* 0x0000000000707805 */ /* 0x000fe2000001ff00 */
[----:B------:R-:W-:Y:S01]  /*0780*/  CS2R R114, SRZ ;  /* 0x0000000000727805 */ /* 0x000fe2000001ff00 */
[C---:B------:R-:W-:Y:S01]  /*0790*/  LOP3.LUT R17, R14.reuse, 0x30, RZ, 0xfc, !PT ;  /* 0x000000300e117812 */ /* 0x040fe200078efcff */
[----:B------:R-:W-:Y:S01]  /*07a0*/  CS2R R108, SRZ ;  /* 0x00000000006c7805 */ /* 0x000fe2000001ff00 */
[C---:B------:R-:W-:Y:S01]  /*07b0*/  LOP3.LUT R19, R14.reuse, 0x28, RZ, 0xfc, !PT ;  /* 0x000000280e137812 */ /* 0x040fe200078efcff */
[----:B-1----:R-:W1:Y:S01]  /*07c0*/  MUFU.RCP R7, R7 ;  /* 0x0000000700077308 */ /* 0x002e620000001000 */
[----:B------:R-:W-:Y:S01]  /*07d0*/  IABS R9, R17 ;  /* 0x0000001100097213 */ /* 0x000fe20000000000 */
[----:B------:R-:W-:Y:S01]  /*07e0*/  CS2R R110, SRZ ;  /* 0x00000000006e7805 */ /* 0x000fe2000001ff00 */
[----:B------:R-:W-:Y:S01]  /*07f0*/  IABS R11, R19 ;  /* 0x00000013000b7213 */ /* 0x000fe20000000000 */
[----:B------:R-:W-:Y:S01]  /*0800*/  CS2R R104, SRZ ;  /* 0x0000000000687805 */ /* 0x000fe2000001ff00 */
[C---:B------:R-:W-:Y:S01]  /*0810*/  LOP3.LUT R20, R14.reuse, 0x20, RZ, 0xfc, !PT ;  /* 0x000000200e147812 */ /* 0x040fe200078efcff */
[----:B------:R-:W-:Y:S01]  /*0820*/  CS2R R106, SRZ ;  /* 0x00000000006a7805 */ /* 0x000fe2000001ff00 */
[C---:B------:R-:W-:Y:S01]  /*0830*/  LOP3.LUT R21, R14.reuse, 0x18, RZ, 0xfc, !PT ;  /* 0x000000180e157812 */ /* 0x040fe200078efcff */
[----:B--2---:R-:W2:Y:S01]  /*0840*/  MUFU.RCP R6, R6 ;  /* 0x0000000600067308 */ /* 0x004ea20000001000 */
[C---:B------:R-:W-:Y:S01]  /*0850*/  LOP3.LUT R23, R14.reuse, 0x8, RZ, 0xfc, !PT ;  /* 0x000000080e177812 */ /* 0x040fe200078efcff */
[----:B------:R-:W-:Y:S01]  /*0860*/  CS2R R92, SRZ ;  /* 0x00000000005c7805 */ /* 0x000fe2000001ff00 */
[----:B------:R-:W-:Y:S01]  /*0870*/  IABS R13, R21 ;  /* 0x00000015000d7213 */ /* 0x000fe20000000000 */
[----:B------:R-:W-:Y:S01]  /*0880*/  CS2R R94, SRZ ;  /* 0x00000000005e7805 */ /* 0x000fe2000001ff00 */
[C---:B------:R-:W-:Y:S01]  /*0890*/  LOP3.LUT R22, R14.reuse, 0x10, RZ, 0xfc, !PT ;  /* 0x000000100e167812 */ /* 0x040fe200078efcff */
[----:B------:R-:W-:Y:S01]  /*08a0*/  CS2R R40, SRZ ;  /* 0x0000000000287805 */ /* 0x000fe2000001ff00 */
[----:B------:R-:W-:Y:S01]  /*08b0*/  ISETP.GE.AND P1, PT, R14, RZ, PT ;  /* 0x000000ff0e00720c */ /* 0x000fe20003f26270 */
[----:B------:R-:W-:Y:S01]  /*08c0*/  CS2R R42, SRZ ;  /* 0x00000000002a7805 */ /* 0x000fe2000001ff00 */
[----:B-1----:R-:W-:Y:S01]  /*08d0*/  IADD3 R5, R7, 0xffffffe, RZ ;  /* 0x0ffffffe07057810 */ /* 0x002fe20007ffe0ff */
[----:B------:R-:W-:Y:S01]  /*08e0*/  CS2R R44, SRZ ;  /* 0x00000000002c7805 */ /* 0x000fe2000001ff00 */
[----:B------:R-:W-:Y:S01]  /*08f0*/  CS2R R46, SRZ ;  /* 0x00000000002e7805 */ /* 0x000fe2000001ff00 */
[----:B------:R-:W-:Y:S01]  /*0900*/  CS2R R48, SRZ ;  /* 0x0000000000307805 */ /* 0x000fe2000001ff00 */
[----:B------:R-:W-:Y:S01]  /*0910*/  CS2R R50, SRZ ;  /* 0x0000000000327805 */ /* 0x000fe2000001ff00 */
[----:B------:R-:W-:Y:S01]  /*0920*/  CS2R R52, SRZ ;  /* 0x0000000000347805 */ /* 0x000fe2000001ff00 */
[----:B------:R-:W1:Y:S01]  /*0930*/  F2I.FTZ.U32.TRUNC.NTZ R5, R5 ;  /* 0x0000000500057305 */ /* 0x000e62000021f000 */
[----:B--2---:R-:W-:Y:S01]  /*0940*/  IADD3 R2, R6, 0xffffffe, RZ ;  /* 0x0ffffffe06027810 */ /* 0x004fe20007ffe0ff */
[----:B------:R-:W-:Y:S01]  /*0950*/  CS2R R54, SRZ ;  /* 0x0000000000367805 */ /* 0x000fe2000001ff00 */
[----:B------:R-:W-:Y:S01]  /*0960*/  LOP3.LUT R6, R14, 0x38, RZ, 0xfc, !PT ;  /* 0x000000380e067812 */ /* 0x000fe200078efcff */
[----:B------:R-:W-:Y:S01]  /*0970*/  CS2R R56, SRZ ;  /* 0x0000000000387805 */ /* 0x000fe2000001ff00 */
[----:B------:R-:W-:Y:S01]  /*0980*/  IABS R14, R14 ;  /* 0x0000000e000e7213 */ /* 0x000fe20000000000 */
[----:B------:R-:W-:Y:S01]  /*0990*/  CS2R R58, SRZ ;  /* 0x00000000003a7805 */ /* 0x000fe2000001ff00 */
[----:B------:R-:W-:Y:S01]  /*09a0*/  ISETP.GE.AND P3, PT, R6, RZ, PT ;  /* 0x000000ff0600720c */ /* 0x000fe20003f66270 */
[----:B------:R2:W3:Y:S01]  /*09b0*/  F2I.FTZ.U32.TRUNC.NTZ R3, R2 ;  /* 0x0000000200037305 */ /* 0x0004e2000021f000 */
[----:B------:R-:W-:Y:S01]  /*09c0*/  CS2R R72, SRZ ;  /* 0x0000000000487805 */ /* 0x000fe2000001ff00 */
[----:B------:R-:W-:Y:S01]  /*09d0*/  CS2R R74, SRZ ;  /* 0x00000000004a7805 */ /* 0x000fe2000001ff00 */
[----:B------:R-:W-:Y:S01]  /*09e0*/  CS2R R76, SRZ ;  /* 0x00000000004c7805 */ /* 0x000fe2000001ff00 */
[----:B------:R-:W-:Y:S01]  /*09f0*/  CS2R R78, SRZ ;  /* 0x00000000004e7805 */ /* 0x000fe2000001ff00 */
[----:B------:R-:W-:Y:S01]  /*0a00*/  CS2R R80, SRZ ;  /* 0x0000000000507805 */ /* 0x000fe2000001ff00 */
[----:B------:R-:W-:Y:S01]  /*0a10*/  CS2R R82, SRZ ;  /* 0x0000000000527805 */ /* 0x000fe2000001ff00 */
[----:B------:R-:W-:Y:S01]  /*0a20*/  CS2R R84, SRZ ;  /* 0x0000000000547805 */ /* 0x000fe2000001ff00 */
[----:B-1----:R-:W-:Y:S01]  /*0a30*/  IMAD.MOV R8, RZ, RZ, -R5 ;  /* 0x000000ffff087224 */ /* 0x002fe200078e0a05 */
[----:B------:R-:W-:Y:S01]  /*0a40*/  CS2R R86, SRZ ;  /* 0x0000000000567805 */ /* 0x000fe2000001ff00 */
[----:B--2---:R-:W-:Y:S01]  /*0a50*/  IMAD.MOV.U32 R2, RZ, RZ, RZ ;  /* 0x000000ffff027224 */ /* 0x004fe200078e00ff */
[----:B------:R-:W-:Y:S01]  /*0a60*/  CS2R R64, SRZ ;  /* 0x0000000000407805 */ /* 0x000fe2000001ff00 */
[----:B------:R-:W-:Y:S01]  /*0a70*/  IMAD R7, R8, R15, RZ ;  /* 0x0000000f08077224 */ /* 0x000fe200078e02ff */
[----:B------:R-:W-:Y:S01]  /*0a80*/  CS2R R66, SRZ ;  /* 0x0000000000427805 */ /* 0x000fe2000001ff00 */
[----:B------:R-:W-:Y:S01]  /*0a90*/  ULDC UR6, c[0x0][0x18c] ;  /* 0x0000630000067ab9 */ /* 0x000fe20000000800 */
[----:B---3--:R-:W-:Y:S01]  /*0aa0*/  IMAD.MOV R8, RZ, RZ, -R3 ;  /* 0x000000ffff087224 */ /* 0x008fe200078e0a03 */
[----:B------:R-:W-:Y:S01]  /*0ab0*/  USHF.L.U32 UR4, UR6, 0x6, URZ ;  /* 0x0000000606047899 */ /* 0x000fe2000800063f */
[----:B------:R-:W-:Y:S01]  /*0ac0*/  IMAD.HI.U32 R4, R5, R7, R4 ;  /* 0x0000000705047227 */ /* 0x000fe200078e0004 */
[----:B------:R-:W-:Y:S01]  /*0ad0*/  IABS R7, R6 ;  /* 0x0000000600077213 */ /* 0x000fe20000000000 */
[----:B------:R-:W-:-:S02]  /*0ae0*/  USHF.R.S32.HI UR5, URZ, 0x6, UR5 ;  /* 0x000000063f057899 */ /* 0x000fc40008011405 */
[----:B------:R-:W-:Y:S02]  /*0af0*/  IMAD.MOV.U32 R5, RZ, RZ, R8 ;  /* 0x000000ffff057224 */ /* 0x000fe400078e0008 */
[----:B------:R-:W-:-:S04]  /*0b00*/  IMAD.HI.U32 R6, R4, R11, RZ ;  /* 0x0000000b04067227 */ /* 0x000fc800078e00ff */
[----:B------:R-:W-:Y:S02]  /*0b10*/  IMAD R5, R5, R18, RZ ;  /* 0x0000001205057224 */ /* 0x000fe400078e02ff */
[----:B------:R-:W-:Y:S02]  /*0b20*/  IMAD.MOV R12, RZ, RZ, -R6 ;  /* 0x000000ffff0c7224 */ /* 0x000fe400078e0a06 */
[----:B------:R-:W-:-:S04]  /*0b30*/  IMAD.HI.U32 R2, R3, R5, R2 ;  /* 0x0000000503027227 */ /* 0x000fc800078e0002 */
[----:B------:R-:W-:-:S04]  /*0b40*/  IMAD.HI.U32 R3, R4, R7, RZ ;  /* 0x0000000704037227 */ /* 0x000fc800078e00ff */
[----:B------:R-:W-:-:S04]  /*0b50*/  IMAD.HI.U32 R5, R4, R9, RZ ;  /* 0x0000000904057227 */ /* 0x000fc800078e00ff */
[----:B------:R-:W-:Y:S01]  /*0b60*/  IMAD.MOV R8, RZ, RZ, -R3 ;  /* 0x000000ffff087224 */ /* 0x000fe200078e0a03 */
[----:B------:R-:W-:Y:S01]  /*0b70*/  IABS R3, R20 ;  /* 0x0000001400037213 */ /* 0x000fe20000000000 */
[----:B------:R-:W-:Y:S02]  /*0b80*/  IMAD.MOV R10, RZ, RZ, -R5 ;  /* 0x000000ffff0a7224 */ /* 0x000fe400078e0a05 */
[C---:B------:R-:W-:Y:S02]  /*0b90*/  IMAD R5, R15.reuse, R8, R7 ;  /* 0x000000080f057224 */ /* 0x040fe400078e0207 */
[C---:B------:R-:W-:Y:S02]  /*0ba0*/  IMAD R6, R15.reuse, R10, R9 ;  /* 0x0000000a0f067224 */ /* 0x040fe400078e0209 */
[----:B------:R-:W-:Y:S01]  /*0bb0*/  IMAD.MOV.U32 R9, RZ, RZ, R3 ;  /* 0x000000ffff097224 */ /* 0x000fe200078e0003 */
[----:B------:R-:W-:Y:S01]  /*0bc0*/  ISETP.GT.U32.AND P0, PT, R15, R5, PT ;  /* 0x000000050f00720c */ /* 0x000fe20003f04070 */
[----:B------:R-:W-:-:S04]  /*0bd0*/  IMAD.HI.U32 R8, R4, R13, RZ ;  /* 0x0000000d04087227 */ /* 0x000fc800078e00ff */
[----:B------:R-:W-:-:S04]  /*0be0*/  IMAD.HI.U32 R3, R4, R9, RZ ;  /* 0x0000000904037227 */ /* 0x000fc800078e00ff */
[C---:B------:R-:W-:Y:S01]  /*0bf0*/  IMAD R7, R15.reuse, R12, R11 ;  /* 0x0000000c0f077224 */ /* 0x040fe200078e020b */
[----:B------:R-:W-:Y:S01]  /*0c00*/  IABS R11, R22 ;  /* 0x00000016000b7213 */ /* 0x000fe20000000000 */
[----:B------:R-:W-:Y:S01]  /*0c10*/  IMAD.MOV R10, RZ, RZ, -R3 ;  /* 0x000000ffff0a7224 */ /* 0x000fe200078e0a03 */
[----:B------:R-:W-:Y:S01]  /*0c20*/  IABS R3, R23 ;  /* 0x0000001700037213 */ /* 0x000fe20000000000 */
[----:B------:R-:W-:Y:S01]  /*0c30*/  IMAD.MOV R12, RZ, RZ, -R8 ;  /* 0x000000ffff0c7224 */ /* 0x000fe200078e0a08 */
[C---:B------:R-:W-:Y:S01]  /*0c40*/  ISETP.GT.U32.AND P2, PT, R15.reuse, R7, PT ;  /* 0x000000070f00720c */ /* 0x040fe20003f44070 */
[C---:B------:R-:W-:Y:S02]  /*0c50*/  IMAD R8, R15.reuse, R10, R9 ;  /* 0x0000000a0f087224 */ /* 0x040fe400078e0209 */
[C---:B------:R-:W-:Y:S02]  /*0c60*/  IMAD R9, R15.reuse, R12, R13 ;  /* 0x0000000c0f097224 */ /* 0x040fe400078e020d */
[----:B------:R-:W-:Y:S01]  /*0c70*/  IMAD.MOV.U32 R13, RZ, RZ, R3 ;  /* 0x000000ffff0d7224 */ /* 0x000fe200078e0003 */
[----:B------:R-:W-:Y:S01]  /*0c80*/  ISETP.GT.U32.AND P5, PT, R15, R8, PT ;  /* 0x000000080f00720c */ /* 0x000fe20003fa4070 */
[----:B------:R-:W-:Y:S01]  /*0c90*/  @!P0 IMAD.IADD R5, R5, 0x1, -R15 ;  /* 0x0000000105058824 */ /* 0x000fe200078e0a0f */
[C---:B------:R-:W-:Y:S01]  /*0ca0*/  ISETP.GT.U32.AND P0, PT, R15.reuse, R6, PT ;  /* 0x000000060f00720c */ /* 0x040fe20003f04070 */
[----:B------:R-:W-:Y:S01]  /*0cb0*/  IMAD.HI.U32 R3, R4, R11, RZ ;  /* 0x0000000b04037227 */ /* 0x000fe200078e00ff */
[----:B------:R-:W-:-:S02]  /*0cc0*/  ISETP.GT.U32.AND P6, PT, R15, R9, PT ;  /* 0x000000090f00720c */ /* 0x000fc40003fc4070 */
[----:B------:R-:W-:Y:S01]  /*0cd0*/  ISETP.GT.U32.AND P4, PT, R15, R5, PT ;  /* 0x000000050f00720c */ /* 0x000fe20003f84070 */
[----:B------:R-:W-:-:S04]  /*0ce0*/  IMAD.HI.U32 R10, R4, R13, RZ ;  /* 0x0000000d040a7227 */ /* 0x000fc800078e00ff */
[----:B------:R-:W-:-:S04]  /*0cf0*/  IMAD.HI.U32 R4, R4, R14, RZ ;  /* 0x0000000e04047227 */ /* 0x000fc800078e00ff */
[----:B------:R-:W-:Y:S02]  /*0d00*/  IMAD.MOV R12, RZ, RZ, -R3 ;  /* 0x000000ffff0c7224 */ /* 0x000fe400078e0a03 */
[----:B------:R-:W-:Y:S02]  /*0d10*/  IMAD.MOV R10, RZ, RZ, -R10 ;  /* 0x000000ffff0a7224 */ /* 0x000fe400078e0a0a */
[----:B------:R-:W-:Y:S02]  /*0d20*/  IMAD.MOV.U32 R3, RZ, RZ, R16 ;  /* 0x000000ffff037224 */ /* 0x000fe400078e0010 */
[----:B------:R-:W-:Y:S02]  /*0d30*/  IMAD.MOV R16, RZ, RZ, -R4 ;  /* 0x000000ffff107224 */ /* 0x000fe400078e0a04 */
[C---:B------:R-:W-:Y:S01]  /*0d40*/  IMAD R4, R15.reuse, R12, R11 ;  /* 0x0000000c0f047224 */ /* 0x040fe200078e020b */
[C---:B------:R-:W-:Y:S01]  /*0d50*/  LOP3.LUT R11, R24.reuse, 0x1c0, RZ, 0xc0, !PT ;  /* 0x000001c0180b7812 */ /* 0x040fe200078ec0ff */
[----:B------:R-:W-:Y:S01]  /*0d60*/  IMAD R12, R15, R10, R13 ;  /* 0x0000000a0f0c7224 */ /* 0x000fe200078e020d */
[----:B------:R-:W-:Y:S01]  /*0d70*/  LOP3.LUT R10, R24, 0x7, RZ, 0xc0, !PT ;  /* 0x00000007180a7812 */ /* 0x000fe200078ec0ff */
[----:B------:R-:W-:-:S02]  /*0d80*/  @!P0 IMAD.IADD R6, R6, 0x1, -R15 ;  /* 0x0000000106068824 */ /* 0x000fc400078e0a0f */
[----:B------:R-:W-:Y:S01]  /*0d90*/  IMAD.HI.U32 R2, R2, R3, RZ ;  /* 0x0000000302027227 */ /* 0x000fe200078e00ff */
[----:B------:R-:W-:-:S03]  /*0da0*/  ISETP.GT.U32.AND P0, PT, R15, R12, PT ;  /* 0x0000000c0f00720c */ /* 0x000fc60003f04070 */
[--C-:B------:R-:W-:Y:S01]  /*0db0*/  @!P4 IMAD.IADD R5, R5, 0x1, -R15.reuse ;  /* 0x000000010505c824 */ /* 0x100fe200078e0a0f */
[C---:B------:R-:W-:Y:S01]  /*0dc0*/  ISETP.GT.U32.AND P4, PT, R15.reuse, R4, PT ;  /* 0x000000040f00720c */ /* 0x040fe20003f84070 */
[----:B------:R-:W-:Y:S02]  /*0dd0*/  IMAD.MOV R2, RZ, RZ, -R2 ;  /* 0x000000ffff027224 */ /* 0x000fe400078e0a02 */
[----:B------:R-:W-:Y:S02]  /*0de0*/  @!P5 IMAD.IADD R8, R8, 0x1, -R15 ;  /* 0x000000010808d824 */ /* 0x000fe400078e0a0f */
[C---:B------:R-:W-:Y:S02]  /*0df0*/  IMAD R14, R15.reuse, R16, R14 ;  /* 0x000000100f0e7224 */ /* 0x040fe400078e020e */
[----:B------:R-:W-:Y:S02]  /*0e00*/  IMAD R3, R18, R2, R3 ;  /* 0x0000000212037224 */ /* 0x000fe400078e0203 */
[--C-:B------:R-:W-:Y:S01]  /*0e10*/  @!P0 IMAD.IADD R12, R12, 0x1, -R15.reuse ;  /* 0x000000010c0c8824 */ /* 0x100fe200078e0a0f */
[----:B------:R-:W-:Y:S01]  /*0e20*/  ISETP.GT.U32.AND P0, PT, R15, R8, PT ;  /* 0x000000080f00720c */ /* 0x000fe20003f04070 */
[--C-:B------:R-:W-:Y:S01]  /*0e30*/  @!P2 IMAD.IADD R7, R7, 0x1, -R15.reuse ;  /* 0x000000010707a824 */ /* 0x100fe200078e0a0f */
[----:B------:R-:W-:Y:S01]  /*0e40*/  ISETP.GT.U32.AND P2, PT, R15, R14, PT ;  /* 0x0000000e0f00720c */ /* 0x000fe20003f44070 */
[--C-:B------:R-:W-:Y:S01]  /*0e50*/  @!P4 IMAD.IADD R4, R4, 0x1, -R15.reuse ;  /* 0x000000010404c824 */ /* 0x100fe200078e0a0f */
[----:B------:R-:W-:Y:S01]  /*0e60*/  ISETP.GT.U32.AND P5, PT, R18, R3, PT ;  /* 0x000000031200720c */ /* 0x000fe20003fa4070 */
[----:B------:R-:W-:Y:S01]  /*0e70*/  @!P6 IMAD.IADD R9, R9, 0x1, -R15 ;  /* 0x000000010909e824 */ /* 0x000fe200078e0a0f */
[C---:B------:R-:W-:Y:S01]  /*0e80*/  ISETP.GT.U32.AND P4, PT, R15.reuse, R7, PT ;  /* 0x000000070f00720c */ /* 0x040fe20003f84070 */
[----:B------:R-:W-:Y:S01]  /*0e90*/  IMAD.SHL.U32 R13, R24, 0x2, RZ ;  /* 0x00000002180d7824 */ /* 0x000fe200078e00ff */
[----:B------:R-:W-:Y:S01]  /*0ea0*/  ISETP.GT.U32.AND P6, PT, R15, R6, PT ;  /* 0x000000060f00720c */ /* 0x000fe20003fc4070 */
[----:B------:R-:W-:-:S02]  /*0eb0*/  @!P3 IMAD.MOV R5, RZ, RZ, -R5 ;  /* 0x000000ffff05b224 */ /* 0x000fc400078e0a05 */
[----:B------:R-:W-:Y:S01]  /*0ec0*/  IMAD R2, R10, 0x90, RZ ;  /* 0x000000900a027824 */ /* 0x000fe200078e02ff */
[----:B------:R-:W-:Y:S01]  /*0ed0*/  LOP3.LUT R16, R13, 0x10, RZ, 0xc0, !PT ;  /* 0x000000100d107812 */ /* 0x000fe200078ec0ff */
[--C-:B------:R-:W-:Y:S01]  /*0ee0*/  @!P0 IMAD.IADD R8, R8, 0x1, -R15.reuse ;  /* 0x0000000108088824 */ /* 0x100fe200078e0a0f */
[----:B------:R-:W-:Y:S01]  /*0ef0*/  ISETP.GT.U32.AND P0, PT, R15, R12, PT ;  /* 0x0000000c0f00720c */ /* 0x000fe20003f04070 */
[--C-:B------:R-:W-:Y:S01]  /*0f00*/  @!P2 IMAD.IADD R14, R14, 0x1, -R15.reuse ;  /* 0x000000010e0ea824 */ /* 0x100fe200078e0a0f */
[----:B------:R-:W-:Y:S01]  /*0f10*/  ISETP.GE.AND P2, PT, R17, RZ, PT ;  /* 0x000000ff1100720c */ /* 0x000fe20003f46270 */
[----:B------:R-:W-:Y:S01]  /*0f20*/  @!P5 IMAD.IADD R3, R3, 0x1, -R18 ;  /* 0x000000010303d824 */ /* 0x000fe200078e0a12 */
[----:B------:R-:W-:Y:S01]  /*0f30*/  ISETP.GT.U32.AND P5, PT, R15, R9, PT ;  /* 0x000000090f00720c */ /* 0x000fe20003fa4070 */
[--C-:B------:R-:W-:Y:S01]  /*0f40*/  @!P4 IMAD.IADD R7, R7, 0x1, -R15.reuse ;  /* 0x000000010707c824 */ /* 0x100fe200078e0a0f */
[C---:B------:R-:W-:Y:S01]  /*0f50*/  ISETP.GT.U32.AND P3, PT, R15.reuse, R14, PT ;  /* 0x0000000e0f00720c */ /* 0x040fe20003f64070 */
[----:B------:R-:W-:Y:S01]  /*0f60*/  IMAD R10, R10, 0x410, RZ ;  /* 0x000004100a0a7824 */ /* 0x000fe200078e02ff */
[----:B------:R-:W-:Y:S01]  /*0f70*/  ISETP.GT.U32.AND P4, PT, R15, R4, PT ;  /* 0x000000040f00720c */ /* 0x000fe20003f84070 */
[----:B------:R-:W-:Y:S01]  /*0f80*/  @!P6 IMAD.IADD R6, R6, 0x1, -R15 ;  /* 0x000000010606e824 */ /* 0x000fe200078e0a0f */
[----:B------:R-:W-:-:S02]  /*0f90*/  LOP3.LUT R2, R2, 0x30, R13, 0x78, !PT ;  /* 0x0000003002027812 */ /* 0x000fc400078e780d */
[----:B------:R-:W-:Y:S01]  /*0fa0*/  LEA.HI R13, R11, R16, RZ, 0x1f ;  /* 0x000000100b0d7211 */ /* 0x000fe200078ff8ff */
[--C-:B------:R-:W-:Y:S01]  /*0fb0*/  @!P0 IMAD.IADD R12, R12, 0x1, -R15.reuse ;  /* 0x000000010c0c8824 */ /* 0x100fe200078e0a0f */
[----:B------:R-:W-:Y:S01]  /*0fc0*/  ISETP.GE.AND P0, PT, R22, RZ, PT ;  /* 0x000000ff1600720c */ /* 0x000fe20003f06270 */
[----:B------:R-:W-:Y:S01]  /*0fd0*/  @!P2 IMAD.MOV R6, RZ, RZ, -R6 ;  /* 0x000000ffff06a224 */ /* 0x000fe200078e0a06 */
[----:B------:R-:W-:Y:S01]  /*0fe0*/  LOP3.LUT R13, R10, R13, RZ, 0x3c, !PT ;  /* 0x0000000d0a0d7212 */ /* 0x000fe200078e3cff */
[----:B------:R-:W-:Y:S01]  /*0ff0*/  IMAD.SHL.U32 R10, R24, 0x200, RZ ;  /* 0x00000200180a7824 */ /* 0x000fe200078e00ff */
[----:B------:R-:W-:Y:S01]  /*1000*/  ISETP.GT.U32.AND P2, PT, R18, R3, PT ;  /* 0x000000031200720c */ /* 0x000fe20003f44070 */
[--C-:B------:R-:W-:Y:S01]  /*1010*/  @!P5 IMAD.IADD R9, R9, 0x1, -R15.reuse ;  /* 0x000000010909d824 */ /* 0x100fe200078e0a0f */
[----:B------:R-:W-:Y:S01]  /*1020*/  ISETP.GE.AND P5, PT, R20, RZ, PT ;  /* 0x000000ff1400720c */ /* 0x000fe20003fa6270 */
[--C-:B------:R-:W-:Y:S01]  /*1030*/  @!P3 IMAD.IADD R14, R14, 0x1, -R15.reuse ;  /* 0x000000010e0eb824 */ /* 0x100fe200078e0a0f */
[----:B------:R-:W-:Y:S01]  /*1040*/  ISETP.GE.AND P3, PT, R23, RZ, PT ;  /* 0x000000ff1700720c */ /* 0x000fe20003f66270 */
[----:B------:R-:W-:Y:S01]  /*1050*/  @!P4 IMAD.IADD R4, R4, 0x1, -R15 ;  /* 0x000000010404c824 */ /* 0x000fe200078e0a0f */
[----:B------:R-:W-:Y:S01]  /*1060*/  ISETP.GE.AND P6, PT, R19, RZ, PT ;  /* 0x000000ff1300720c */ /* 0x000fe20003fc6270 */
[----:B------:R-:W-:Y:S01]  /*1070*/  @!P1 IMAD.MOV R14, RZ, RZ, -R14 ;  /* 0x000000ffff0e9224 */ /* 0x000fe200078e0a0e */
[----:B------:R-:W-:Y:S01]  /*1080*/  LOP3.LUT R10, R10, 0x2000, RZ, 0xc0, !PT ;  /* 0x000020000a0a7812 */ /* 0x000fe200078ec0ff */
[----:B------:R-:W-:Y:S01]  /*1090*/  @!P0 IMAD.MOV R4, RZ, RZ, -R4 ;  /* 0x000000ffff048224 */ /* 0x000fe200078e0a04 */
[----:B------:R-:W-:Y:S01]  /*10a0*/  ISETP.GE.AND P4, PT, R21, RZ, PT ;  /* 0x000000ff1500720c */ /* 0x000fe20003f86270 */
[----:B------:R-:W-:Y:S01]  /*10b0*/  IMAD.MOV.U32 R15, RZ, RZ, R9 ;  /* 0x000000ffff0f7224 */ /* 0x000fe200078e0009 */
[----:B------:R-:W-:Y:S01]  /*10c0*/  ISETP.GE.AND P1, PT, R26, RZ, PT ;  /* 0x000000ff1a00720c */ /* 0x000fe20003f26270 */
[----:B------:R-:W-:Y:S01]  /*10d0*/  IMAD.IADD R120, R10, 0x1, R13 ;  /* 0x000000010a787824 */ /* 0x000fe200078e020d */
[----:B------:R-:W-:Y:S01]  /*10e0*/  ISETP.NE.AND P0, PT, RZ, c[0x0][0x178], PT ;  /* 0x00005e00ff007a0c */ /* 0x000fe20003f05270 */
[----:B------:R-:W-:Y:S01]  /*10f0*/  IMAD.MOV.U32 R13, RZ, RZ, R8 ;  /* 0x000000ffff0d7224 */ /* 0x000fe200078e0008 */
[----:B------:R-:W-:Y:S01]  /*1100*/  LOP3.LUT R10, RZ, c[0x0][0x17c], RZ, 0x33, !PT ;  /* 0x00005f00ff0a7a12 */ /* 0x000fe200078e33ff */
[----:B------:R-:W-:Y:S01]  /*1110*/  @!P2 IMAD.IADD R3, R3, 0x1, -R18 ;  /* 0x000000010303a824 */ /* 0x000fe200078e0a12 */
[----:B------:R-:W-:Y:S01]  /*1120*/  ISETP.NE.AND P2, PT, RZ, c[0x0][0x17c], PT ;  /* 0x00005f00ff007a0c */ /* 0x000fe20003f45270 */
[----:B------:R-:W-:Y:S01]  /*1130*/  @!P5 IMAD.MOV R13, RZ, RZ, -R13 ;  /* 0x000000ffff0dd224 */ /* 0x000fe200078e0a0d */
[----:B------:R-:W-:Y:S01]  /*1140*/  SHF.R.U32.HI R11, RZ, 0x2, R11 ;  /* 0x00000002ff0b7819 */ /* 0x000fe2000001160b */
[----:B------:R-:W-:Y:S01]  /*1150*/  @!P3 IMAD.MOV R12, RZ, RZ, -R12 ;  /* 0x000000ffff0cb224 */ /* 0x000fe200078e0a0c */
[C---:B------:R-:W-:Y:S01]  /*1160*/  SEL R9, R10.reuse, R5, !P2 ;  /* 0x000000050a097207 */ /* 0x040fe20005000000 */
[----:B------:R-:W-:Y:S01]  /*1170*/  @!P6 IMAD.MOV R7, RZ, RZ, -R7 ;  /* 0x000000ffff07e224 */ /* 0x000fe200078e0a07 */
[C---:B------:R-:W-:Y:S01]  /*1180*/  SEL R8, R10.reuse, R6, !P2 ;  /* 0x000000060a087207 */ /* 0x040fe20005000000 */
[----:B------:R-:W-:Y:S01]  /*1190*/  @!P4 IMAD.MOV R15, RZ, RZ, -R15 ;  /* 0x000000ffff0fc224 */ /* 0x000fe200078e0a0f */
[----:B------:R-:W-:Y:S01]  /*11a0*/  SEL R6, R10, R13, !P2 ;  /* 0x0000000d0a067207 */ /* 0x000fe20005000000 */
[----:B------:R-:W-:Y:S01]  /*11b0*/  IMAD.SHL.U32 R13, R24, 0x20, RZ ;  /* 0x00000020180d7824 */ /* 0x000fe200078e00ff */
[C---:B------:R-:W-:Y:S01]  /*11c0*/  SEL R124, R10.reuse, R12, !P2 ;  /* 0x0000000c0a7c7207 */ /* 0x040fe20005000000 */
[----:B------:R-:W-:Y:S01]  /*11d0*/  IMAD.SHL.U32 R12, R25, 0x2, RZ ;  /* 0x00000002190c7824 */ /* 0x000fe200078e00ff */
[C---:B------:R-:W-:Y:S01]  /*11e0*/  SEL R7, R10.reuse, R7, !P2 ;  /* 0x000000070a077207 */ /* 0x040fe20005000000 */
[----:B------:R-:W-:Y:S01]  /*11f0*/  IMAD R9, R9, c[0x0][0x190], RZ ;  /* 0x0000640009097a24 */ /* 0x000fe200078e02ff */
[----:B------:R-:W-:Y:S01]  /*1200*/  SEL R5, R10, R15, !P2 ;  /* 0x0000000f0a057207 */ /* 0x000fe20005000000 */
[----:B------:R-:W-:Y:S01]  /*1210*/  IMAD R8, R8, c[0x0][0x190], RZ ;  /* 0x0000640008087a24 */ /* 0x000fe200078e02ff */
[C---:B------:R-:W-:Y:S01]  /*1220*/  SEL R4, R10.reuse, R4, !P2 ;  /* 0x000000040a047207 */ /* 0x040fe20005000000 */
[----:B------:R-:W-:Y:S01]  /*1230*/  @!P1 IMAD.MOV R3, RZ, RZ, -R3 ;  /* 0x000000ffff039224 */ /* 0x000fe200078e0a03 */
[----:B------:R-:W-:Y:S01]  /*1240*/  SEL R121, R10, R14, !P2 ;  /* 0x0000000e0a797207 */ /* 0x000fe20005000000 */
[----:B------:R-:W-:Y:S01]  /*1250*/  IMAD R7, R7, c[0x0][0x190], RZ ;  /* 0x0000640007077a24 */ /* 0x000fe200078e02ff */
[----:B------:R-:W-:Y:S01]  /*1260*/  @!P0 LOP3.LUT R3, RZ, c[0x0][0x178], RZ, 0x33, !PT ;  /* 0x00005e00ff038a12 */ /* 0x000fe200078e33ff */
[----:B------:R-:W-:Y:S01]  /*1270*/  IMAD R6, R6, c[0x0][0x190], RZ ;  /* 0x0000640006067a24 */ /* 0x000fe200078e02ff */
[----:B------:R-:W-:Y:S01]  /*1280*/  LOP3.LUT R10, R2, 0x400, R13, 0xf8, !PT ;  /* 0x00000400020a7812 */ /* 0x000fe200078ef80d */
[----:B------:R-:W-:Y:S01]  /*1290*/  IMAD R5, R5, c[0x0][0x190], RZ ;  /* 0x0000640005057a24 */ /* 0x000fe200078e02ff */
[----:B------:R-:W-:Y:S01]  /*12a0*/  LOP3.LUT R11, R12, R11, RZ, 0x3c, !PT ;  /* 0x0000000b0c0b7212 */ /* 0x000fe200078e3cff */
[----:B------:R1:W-:Y:S01]  /*12b0*/  STL [R1+0x68], R13 ;  /* 0x0000680d01007387 */ /* 0x0003e20000100800 */
[----:B------:R-:W-:Y:S01]  /*12c0*/  LEA R14, P0, R9, c[0x0][0x168], 0x1 ;  /* 0x00005a00090e7a11 */ /* 0x000fe200078008ff */
[----:B------:R-:W-:Y:S01]  /*12d0*/  IMAD R3, R3, c[0x0][0x184], RZ ;  /* 0x0000610003037a24 */ /* 0x000fe200078e02ff */
[----:B------:R-:W-:Y:S01]  /*12e0*/  LEA R11, P1, R8, c[0x0][0x168], 0x1 ;  /* 0x00005a00080b7a11 */ /* 0x000fe200078208ff */
[----:B------:R-:W-:Y:S01]  /*12f0*/  STL [R1+0x4c], R10 ;  /* 0x00004c0a01007387 */ /* 0x000fe20000100800 */
[----:B------:R-:W-:Y:S01]  /*1300*/  IMAD R4, R4, c[0x0][0x190], RZ ;  /* 0x0000640004047a24 */ /* 0x000fe200078e02ff */
[----:B------:R-:W-:Y:S01]  /*1310*/  LEA.HI.X.SX32 R9, R9, c[0x0][0x16c], 0x1, P0 ;  /* 0x00005b0009097a11 */ /* 0x000fe200000f0eff */
[----:B------:R-:W-:Y:S01]  /*1320*/  IMAD R124, R124, c[0x0][0x190], RZ ;  /* 0x000064007c7c7a24 */ /* 0x000fe200078e02ff */
[----:B------:R2:W-:Y:S01]  /*1330*/  STL [R1+0x60], R14 ;  /* 0x0000600e01007387 */ /* 0x0005e20000100800 */
[----:B------:R-:W-:Y:S01]  /*1340*/  LEA R2, P6, R3, c[0x0][0x160], 0x1 ;  /* 0x0000580003027a11 */ /* 0x000fe200078c08ff */
[----:B------:R-:W-:Y:S01]  /*1350*/  IMAD R121, R121, c[0x0][0x190], RZ ;  /* 0x0000640079797a24 */ /* 0x000fe200078e02ff */
[----:B-1----:R-:W-:Y:S01]  /*1360*/  LEA R13, P2, R7, c[0x0][0x168], 0x1 ;  /* 0x00005a00070d7a11 */ /* 0x002fe200078408ff */
[----:B------:R1:W-:Y:S01]  /*1370*/  STL [R1+0x58], R11 ;  /* 0x0000580b01007387 */ /* 0x0003e20000100800 */
[----:B------:R-:W-:-:S02]  /*1380*/  LEA.HI.X.SX32 R3, R3, c[0x0][0x164], 0x1, P6 ;  /* 0x0000590003037a11 */ /* 0x000fc400030f0eff */
[----:B------:R-:W-:Y:S01]  /*1390*/  LEA.HI.X.SX32 R8, R8, c[0x0][0x16c], 0x1, P1 ;  /* 0x00005b0008087a11 */ /* 0x000fe200008f0eff */
[----:B------:R3:W-:Y:S01]  /*13a0*/  STL [R1+0x48], R13 ;  /* 0x0000480d01007387 */ /* 0x0007e20000100800 */
[----:B------:R-:W-:Y:S02]  /*13b0*/  LEA.HI.X.SX32 R7, R7, c[0x0][0x16c], 0x1, P2 ;  /* 0x00005b0007077a11 */ /* 0x000fe400010f0eff */
[C---:B--2---:R-:W-:Y:S02]  /*13c0*/  LEA R14, P3, R6.reuse, c[0x0][0x168], 0x1 ;  /* 0x00005a00060e7a11 */ /* 0x044fe400078608ff */
[----:B------:R-:W-:Y:S02]  /*13d0*/  LEA R122, P0, R121, c[0x0][0x168], 0x1 ;  /* 0x00005a00797a7a11 */ /* 0x000fe400078008ff */
[----:B-1----:R-:W-:Y:S01]  /*13e0*/  LEA R11, P4, R5, c[0x0][0x168], 0x1 ;  /* 0x00005a00050b7a11 */ /* 0x002fe200078808ff */
[----:B------:R-:W-:Y:S01]  /*13f0*/  STL [R1+0x20], R14 ;  /* 0x0000200e01007387 */ /* 0x000fe20000100800 */
[----:B------:R-:W-:-:S02]  /*1400*/  LEA.HI.X.SX32 R6, R6, c[0x0][0x16c], 0x1, P3 ;  /* 0x00005b0006067a11 */ /* 0x000fc400018f0eff */
[C---:B---3--:R-:W-:Y:S01]  /*1410*/  LEA R13, P5, R4.reuse, c[0x0][0x168], 0x1 ;  /* 0x00005a00040d7a11 */ /* 0x048fe200078a08ff */
[----:B------:R1:W-:Y:S01]  /*1420*/  STL [R1+0x10], R11 ;  /* 0x0000100b01007387 */ /* 0x0003e20000100800 */
[----:B------:R-:W-:Y:S02]  /*1430*/  LEA.HI.X.SX32 R5, R5, c[0x0][0x16c], 0x1, P4 ;  /* 0x00005b0005057a11 */ /* 0x000fe400020f0eff */
[----:B------:R-:W-:Y:S01]  /*1440*/  LEA.HI.X.SX32 R4, R4, c[0x0][0x16c], 0x1, P5 ;  /* 0x00005b0004047a11 */ /* 0x000fe200028f0eff */
[----:B------:R-:W-:Y:S01]  /*1450*/  STL [R1+0x8], R13 ;  /* 0x0000080d01007387 */ /* 0x000fe20000100800 */
[----:B------:R-:W-:Y:S02]  /*1460*/  LEA.HI.X.SX32 R121, R121, c[0x0][0x16c], 0x1, P0 ;  /* 0x00005b0079797a11 */ /* 0x000fe400000f0eff */
[----:B-1----:R-:W-:-:S04]  /*1470*/  LEA R11, P6, R124, c[0x0][0x168], 0x1 ;  /* 0x00005a007c0b7a11 */ /* 0x002fc800078c08ff */
[----:B------:R-:W-:Y:S01]  /*1480*/  LEA.HI.X.SX32 R124, R124, c[0x0][0x16c], 0x1, P6 ;  /* 0x00005b007c7c7a11 */ /* 0x000fe200030f0eff */
[----:B------:R-:W-:Y:S04]  /*1490*/  STL [R1], R11 ;  /* 0x0000000b01007387 */ /* 0x000fe80000100800 */
[----:B------:R-:W-:Y:S04]  /*14a0*/  STL [R1+0x5c], R9 ;  /* 0x00005c0901007387 */ /* 0x000fe80000100800 */
[----:B------:R-:W-:Y:S04]  /*14b0*/  STL [R1+0x54], R8 ;  /* 0x0000540801007387 */ /* 0x000fe80000100800 */
[----:B------:R-:W-:Y:S04]  /*14c0*/  STL [R1+0x24], R7 ;  /* 0x0000240701007387 */ /* 0x000fe80000100800 */
[----:B------:R1:W-:Y:S04]  /*14d0*/  STL [R1+0x14], R6 ;  /* 0x0000140601007387 */ /* 0x0003e80000100800 */
[----:B------:R2:W-:Y:S04]  /*14e0*/  STL [R1+0xc], R5 ;  /* 0x00000c0501007387 */ /* 0x0005e80000100800 */
[----:B------:R3:W-:Y:S01]  /*14f0*/  STL [R1+0x4], R4 ;  /* 0x0000040401007387 */ /* 0x0007e20000100800 */
[----:B-1----:R-:W-:-:S02]  /*1500*/  LOP3.LUT R6, R12, 0x30, RZ, 0x3c, !PT ;  /* 0x000000300c067812 */ /* 0x002fc400078e3cff */
[C---:B------:R-:W-:Y:S02]  /*1510*/  LOP3.LUT R6, R12.reuse, 0x60, RZ, 0x3c, !PT ;  /* 0x000000600c067812 */ /* 0x040fe400078e3cff */
[C---:B--2---:R-:W-:Y:S02]  /*1520*/  LOP3.LUT R5, R12.reuse, 0x10, RZ, 0x3c, !PT ;  /* 0x000000100c057812 */ /* 0x044fe400078e3cff */
[C---:B------:R-:W-:Y:S02]  /*1530*/  LOP3.LUT R5, R12.reuse, 0x40, RZ, 0x3c, !PT ;  /* 0x000000400c057812 */ /* 0x040fe400078e3cff */
[C---:B---3--:R-:W-:Y:S02]  /*1540*/  LOP3.LUT R4, R12.reuse, 0x20, RZ, 0x3c, !PT ;  /* 0x000000200c047812 */ /* 0x048fe400078e3cff */
[----:B------:R-:W-:Y:S02]  /*1550*/  LOP3.LUT R4, R12, 0x50, RZ, 0x3c, !PT ;  /* 0x000000500c047812 */ /* 0x000fe400078e3cff */
[----:B------:R-:W-:-:S02]  /*1560*/  LOP3.LUT R4, R10, 0x40, RZ, 0x3c, !PT ;  /* 0x000000400a047812 */ /* 0x000fc400078e3cff */
[----:B------:R-:W-:-:S03]  /*1570*/  LOP3.LUT R5, R12, 0x70, RZ, 0x3c, !PT ;  /* 0x000000700c057812 */ /* 0x000fc600078e3cff */
[----:B------:R1:W-:Y:S04]  /*1580*/  STL [R1+0x50], R4 ;  /* 0x0000500401007387 */ /* 0x0003e80000100800 */
.L_x_3:
[----:B------:R-:W-:Y:S01]  /*1590*/  STL.64 [R1+0xd8], R56 ;  /* 0x0000d83801007387 */ /* 0x000fe20000100a00 */
[C---:B------:R-:W-:Y:S01]  /*15a0*/  ISETP.GT.AND P0, PT, R0.reuse, 0x1, PT ;  /* 0x000000010000780c */ /* 0x040fe20003f04270 */
[----:B-1----:R-:W-:Y:S01]  /*15b0*/  IMAD.MOV.U32 R4, RZ, RZ, c[0x0][0x188] ;  /* 0x00006200ff047624 */ /* 0x002fe200078e00ff */
[----:B------:R-:W-:Y:S01]  /*15c0*/  ISETP.GT.AND P1, PT, R0, 0x2, PT ;  /* 0x000000020000780c */ /* 0x000fe20003f24270 */
[----:B------:R-:W-:Y:S01]  /*15d0*/  STL.64 [R1+0xd0], R58 ;  /* 0x0000d03a01007387 */ /* 0x000fe20000100a00 */
[----:B------:R-:W-:Y:S02]  /*15e0*/  IMAD.MOV.U32 R8, RZ, RZ, c[0x0][0x188] ;  /* 0x00006200ff087624 */ /* 0x000fe400078e00ff */
[----:B------:R-:W-:Y:S01]  /*15f0*/  IMAD.MOV.U32 R6, RZ, RZ, c[0x0][0x188] ;  /* 0x00006200ff067624 */ /* 0x000fe200078e00ff */
[----:B------:R-:W-:Y:S01]  /*1600*/  STL.64 [R1+0xc8], R72 ;  /* 0x0000c84801007387 */ /* 0x000fe20000100a00 */
[----:B------:R-:W-:-:S03]  /*1610*/  IMAD.WIDE R4, R4, 0x2, R2 ;  /* 0x0000000204047825 */ /* 0x000fc600078e0202 */
[----:B------:R-:W-:Y:S01]  /*1620*/  STL.64 [R1+0xc0], R74 ;  /* 0x0000c04a01007387 */ /* 0x000fe20000100a00 */
[----:B------:R-:W-:Y:S02]  /*1630*/  IMAD R8, R8, 0x3, RZ ;  /* 0x0000000308087824 */ /* 0x000fe400078e02ff */
[----:B------:R-:W-:Y:S01]  /*1640*/  IMAD.SHL.U32 R6, R6, 0x2, RZ ;  /* 0x0000000206067824 */ /* 0x000fe200078e00ff */
[----:B------:R-:W-:Y:S01]  /*1650*/  STL.64 [R1+0xb8], R76 ;  /* 0x0000b84c01007387 */ /* 0x000fe20000100a00 */
[C---:B------:R-:W-:Y:S01]  /*1660*/  ISETP.GT.AND P3, PT, R0.reuse, 0x6, PT ;  /* 0x000000060000780c */ /* 0x040fe20003f64270 */
[----:B------:R-:W-:Y:S02]  /*1670*/  IMAD.MOV.U32 R10, RZ, RZ, c[0x0][0x188] ;  /* 0x00006200ff0a7624 */ /* 0x000fe400078e00ff */
[----:B------:R-:W-:Y:S01]  /*1680*/  STL [R1+0xb4], R78 ;  /* 0x0000b44e01007387 */ /* 0x000fe20000100800 */
[----:B------:R-:W-:Y:S01]  /*1690*/  IMAD.MOV.U32 R9, RZ, RZ, c[0x0][0x188] ;  /* 0x00006200ff097624 */ /* 0x000fe200078e00ff */
[----:B------:R-:W-:Y:S01]  /*16a0*/  ISETP.GT.AND P2, PT, R0, 0x5, PT ;  /* 0x000000050000780c */ /* 0x000fe20003f44270 */
[----:B------:R-:W-:Y:S01]  /*16b0*/  IMAD.WIDE R6, R6, 0x2, R2 ;  /* 0x0000000206067825 */ /* 0x000fe200078e0202 */
[----:B------:R1:W-:Y:S04]  /*16c0*/  STL [R1+0xb0], R79 ;  /* 0x0000b04f01007387 */ /* 0x0003e80000100800 */
[----:B------:R-:W-:Y:S04]  /*16d0*/  STL [R1+0xac], R80 ;  /* 0x0000ac5001007387 */ /* 0x000fe80000100800 */
[----:B------:R2:W-:Y:S01]  /*16e0*/  STL [R1+0xa8], R81 ;  /* 0x0000a85101007387 */ /* 0x0005e20000100800 */
[----:B-1----:R-:W-:-:S03]  /*16f0*/  PRMT R79, RZ, 0x7610, R79 ;  /* 0x00007610ff4f7816 */ /* 0x002fc6000000004f */
[----:B------:R-:W-:Y:S01]  /*1700*/  STL [R1+0xa4], R82 ;  /* 0x0000a45201007387 */ /* 0x000fe20000100800 */
[----:B------:R-:W-:-:S03]  /*1710*/  ISETP.GT.AND P4, PT, R0, 0x7, PT ;  /* 0x000000070000780c */ /* 0x000fc60003f84270 */
[----:B------:R1:W3:Y:S01]  /*1720*/  @P0 LDG.E.U16 R79, [R4.64] ;  /* 0x00000008044f0981 */ /* 0x0002e2000c1e1500 */
[----:B--2---:R-:W-:-:S03]  /*1730*/  PRMT R81, RZ, 0x7610, R81 ;  /* 0x00007610ff517816 */ /* 0x004fc60000000051 */
[----:B------:R-:W-:Y:S01]  /*1740*/  STL [R1+0xa0], R83 ;  /* 0x0000a05301007387 */ /* 0x000fe20000100800 */
[----:B------:R-:W-:-:S03]  /*1750*/  IMAD.MOV.U32 R12, RZ, RZ, c[0x0][0x188] ;  /* 0x00006200ff0c7624 */ /* 0x000fc600078e00ff */
[----:B------:R-:W-:Y:S01]  /*1760*/  STL [R1+0x9c], R84 ;  /* 0x00009c5401007387 */ /* 0x000fe20000100800 */
[----:B-1----:R-:W-:-:S03]  /*1770*/  IMAD.WIDE R4, R8, 0x2, R2 ;  /* 0x0000000208047825 */ /* 0x002fc600078e0202 */
[----:B------:R-:W-:Y:S01]  /*1780*/  STL [R1+0x98], R85 ;  /* 0x0000985501007387 */ /* 0x000fe20000100800 */
[----:B------:R-:W-:-:S03]  /*1790*/  IMAD.MOV.U32 R8, RZ, RZ, c[0x0][0x188] ;  /* 0x00006200ff087624 */ /* 0x000fc600078e00ff */
[----:B------:R-:W-:Y:S01]  /*17a0*/  STL [R1+0x94], R86 ;  /* 0x0000945601007387 */ /* 0x000fe20000100800 */
[----:B------:R-:W-:Y:S02]  /*17b0*/  IMAD.SHL.U32 R9, R9, 0x4, RZ ;  /* 0x0000000409097824 */ /* 0x000fe400078e00ff */
[----:B------:R-:W-:Y:S01]  /*17c0*/  IMAD R10, R10, 0x6, RZ ;  /* 0x000000060a0a7824 */ /* 0x000fe200078e02ff */
[----:B------:R1:W-:Y:S01]  /*17d0*/  STL [R1+0x90], R87 ;  /* 0x0000905701007387 */ /* 0x0003e20000100800 */
[----:B------:R-:W-:Y:S02]  /*17e0*/  IMAD R8, R8, 0x5, RZ ;  /* 0x0000000508087824 */ /* 0x000fe400078e02ff */
[----:B------:R-:W-:Y:S01]  /*17f0*/  IMAD R12, R12, 0x7, RZ ;  /* 0x000000070c0c7824 */ /* 0x000fe200078e02ff */
[----:B------:R-:W-:Y:S01]  /*1800*/  STL [R1+0x8c], R64 ;  /* 0x00008c4001007387 */ /* 0x000fe20000100800 */
[----:B------:R-:W-:Y:S01]  /*1810*/  IMAD.MOV.U32 R14, RZ, RZ, c[0x0][0x188] ;  /* 0x00006200ff0e7624 */ /* 0x000fe200078e00ff */
[----:B------:R-:W-:-:S02]  /*1820*/  ISETP.GT.AND P0, PT, R0, 0x3, PT ;  /* 0x000000030000780c */ /* 0x000fc40003f04270 */
[----:B------:R2:W-:Y:S01]  /*1830*/  STL [R1+0x88], R65 ;  /* 0x0000884101007387 */ /* 0x0005e20000100800 */
[----:B------:R-:W-:Y:S01]  /*1840*/  IMAD.WIDE R10, R10, 0x2, R2 ;  /* 0x000000020a0a7825 */ /* 0x000fe200078e0202 */
[----:B-1----:R-:W-:Y:S02]  /*1850*/  PRMT R87, RZ, 0x7610, R87 ;  /* 0x00007610ff577816 */ /* 0x002fe40000000057 */
[----:B------:R1:W4:Y:S01]  /*1860*/  @P1 LDG.E.U16 R81, [R6.64] ;  /* 0x0000000806511981 */ /* 0x000322000c1e1500 */
[----:B------:R-:W-:-:S03]  /*1870*/  ISETP.GT.AND P1, PT, R0, 0x4, PT ;  /* 0x000000040000780c */ /* 0x000fc60003f24270 */
[----:B------:R-:W-:Y:S01]  /*1880*/  STL [R1+0x84], R66 ;  /* 0x0000844201007387 */ /* 0x000fe20000100800 */
[----:B--2---:R-:W-:-:S03]  /*1890*/  PRMT R65, RZ, 0x7610, R65 ;  /* 0x00007610ff417816 */ /* 0x004fc60000000041 */
[----:B------:R2:W-:Y:S01]  /*18a0*/  STL [R1+0x80], R67 ;  /* 0x0000804301007387 */ /* 0x0005e20000100800 */
[----:B-1----:R-:W-:Y:S01]  /*18b0*/  IMAD.WIDE R6, R9, 0x2, R2 ;  /* 0x0000000209067825 */ /* 0x002fe200078e0202 */
[----:B------:R-:W-:Y:S02]  /*18c0*/  PRMT R85, RZ, 0x7610, R85 ;  /* 0x00007610ff557816 */ /* 0x000fe40000000055 */
[----:B------:R1:W5:Y:S01]  /*18d0*/  @P3 LDG.E.U16 R65, [R10.64] ;  /* 0x000000080a413981 */ /* 0x000362000c1e1500 */
[----:B------:R-:W-:Y:S01]  /*18e0*/  IMAD.WIDE R8, R8, 0x2, R2 ;  /* 0x0000000208087825 */ /* 0x000fe200078e0202 */
[----:B--2---:R-:W-:-:S03]  /*18f0*/  PRMT R67, RZ, 0x7610, R67 ;  /* 0x00007610ff437816 */ /* 0x004fc60000000043 */
[----:B------:R-:W-:Y:S01]  /*1900*/  IMAD.WIDE R12, R12, 0x2, R2 ;  /* 0x000000020c0c7825 */ /* 0x000fe200078e0202 */
[----:B------:R2:W3:Y:S03]  /*1910*/  @P2 LDG.E.U16 R87, [R8.64] ;  /* 0x0000000808572981 */ /* 0x0004e6000c1e1500 */
[----:B------:R-:W-:Y:S01]  /*1920*/  IMAD.SHL.U32 R14, R14, 0x8, RZ ;  /* 0x000000080e0e7824 */ /* 0x000fe200078e00ff */
[C---:B------:R-:W-:Y:S01]  /*1930*/  ISETP.GT.AND P3, PT, R0.reuse, 0xa, PT ;  /* 0x0000000a0000780c */ /* 0x040fe20003f64270 */
[----:B------:R-:W-:Y:S01]  /*1940*/  IMAD.MOV.U32 R15, RZ, RZ, c[0x0][0x188] ;  /* 0x00006200ff0f7624 */ /* 0x000fe200078e00ff */
[----:B------:R-:W-:Y:S01]  /*1950*/  PRMT R83, RZ, 0x7610, R83 ;  /* 0x00007610ff537816 */ /* 0x000fe20000000053 */
[----:B------:R0:W3:Y:S01]  /*1960*/  @P4 LDG.E.U16 R67, [R12.64] ;  /* 0x000000080c434981 */ /* 0x0000e2000c1e1500 */
[----:B------:R-:W-:Y:S01]  /*1970*/  ISETP.GT.AND P4, PT, R0, 0xb, PT ;  /* 0x0000000b0000780c */ /* 0x000fe20003f84270 */
[----:B--2---:R-:W-:Y:S01]  /*1980*/  IMAD.WIDE R8, R14, 0x2, R2 ;  /* 0x000000020e087825 */ /* 0x004fe200078e0202 */
[----:B------:R-:W-:Y:S01]  /*1990*/  ISETP.GT.AND P2, PT, R0, 0x9, PT ;  /* 0x000000090000780c */ /* 0x000fe20003f44270 */
[----:B------:R2:W3:Y:S02]  /*19a0*/  @P1 LDG.E.U16 R85, [R6.64] ;  /* 0x0000000806551981 */ /* 0x0004e4000c1e1500 */
[----:B------:R-:W-:-:S02]  /*19b0*/  IMAD.MOV.U32 R14, RZ, RZ, c[0x0][0x188] ;  /* 0x00006200ff0e7624 */ /* 0x000fc400078e00ff */
[----:B------:R-:W-:Y:S01]  /*19c0*/  IMAD.MOV.U32 R16, RZ, RZ, c[0x0][0x188] ;  /* 0x00006200ff107624 */ /* 0x000fe200078e00ff */
[----:B------:R1:W3:Y:S01]  /*19d0*/  @P0 LDG.E.U16 R83, [R4.64] ;  /* 0x0000000804530981 */ /* 0x0002e2000c1e1500 */
[----:B------:R-:W-:Y:S01]  /*19e0*/  IMAD R15, R15, 0xa, RZ ;  /* 0x0000000a0f0f7824 */ /* 0x000fe200078e02ff */
[----:B------:R-:W-:Y:S01]  /*19f0*/  ISETP.GT.AND P1, PT, R0, 0x8, PT ;  /* 0x000000080000780c */ /* 0x000fe20003f24270 */
[----:B------:R-:W-:Y:S01]  /*1a00*/  IMAD R14, R14, 0xb, RZ ;  /* 0x0000000b0e0e7824 */ /* 0x000fe200078e02ff */
[----:B------:R-:W-:Y:S01]  /*1a10*/  PRMT R82, RZ, 0x7610, R82 ;  /* 0x00007610ff527816 */ /* 0x000fe20000000052 */
[----:B------:R-:W-:Y:S01]  /*1a20*/  IMAD R16, R16, 0x9, RZ ;  /* 0x0000000910107824 */ /* 0x000fe200078e02ff */
[----:B------:R-:W-:Y:S01]  /*1a30*/  ISETP.GT.AND P0, PT, R0, RZ, PT ;  /* 0x000000ff0000720c */ /* 0x000fe20003f04270 */
[----:B0-----:R-:W-:Y:S01]  /*1a40*/  IMAD.WIDE R12, R15, 0x2, R2 ;  /* 0x000000020f0c7825 */ /* 0x001fe200078e0202 */
[----:B------:R-:W-:Y:S02]  /*1a50*/  PRMT R84, RZ, 0x7610, R84 ;  /* 0x00007610ff547816 */ /* 0x000fe40000000054 */
[----:B------:R-:W-:Y:S01]  /*1a60*/  PRMT R80, RZ, 0x7610, R80 ;  /* 0x00007610ff507816 */ /* 0x000fe20000000050 */
[--C-:B--2---:R-:W-:Y:S01]  /*1a70*/  IMAD.WIDE R6, R14, 0x2, R2.reuse ;  /* 0x000000020e067825 */ /* 0x104fe200078e0202 */
[----:B------:R0:W2:Y:S03]  /*1a80*/  @P3 LDG.E.U16 R82, [R12.64] ;  /* 0x000000080c523981 */ /* 0x0000a6000c1e1500 */
[----:B-1----:R-:W-:Y:S01]  /*1a90*/  IMAD.WIDE R10, R16, 0x2, R2 ;  /* 0x00000002100a7825 */ /* 0x002fe200078e0202 */
[----:B------:R-:W-:Y:S01]  /*1aa0*/  PRMT R4, RZ, 0x7610, R4 ;  /* 0x00007610ff047816 */ /* 0x000fe20000000004 */
[----:B------:R1:W2:Y:S01]  /*1ab0*/  @P4 LDG.E.U16 R84, [R6.64] ;  /* 0x0000000806544981 */ /* 0x0002a2000c1e1500 */
[C---:B------:R-:W-:Y:S01]  /*1ac0*/  ISETP.GT.AND P3, PT, R0.reuse, 0xe, PT ;  /* 0x0000000e0000780c */ /* 0x040fe20003f64270 */
[----:B------:R-:W-:Y:S01]  /*1ad0*/  IMAD.MOV.U32 R14, RZ, RZ, c[0x0][0x188] ;  /* 0x00006200ff0e7624 */ /* 0x000fe200078e00ff */
[----:B------:R-:W-:Y:S01]  /*1ae0*/  PRMT R125, RZ, 0x7610, R125 ;  /* 0x00007610ff7d7816 */ /* 0x000fe2000000007d */
[----:B------:R-:W-:Y:S01]  /*1af0*/  IMAD.MOV.U32 R15, RZ, RZ, c[0x0][0x188] ;  /* 0x00006200ff0f7624 */ /* 0x000fe200078e00ff */
[----:B------:R0:W2:Y:S01]  /*1b00*/  @P2 LDG.E.U16 R80, [R10.64] ;  /* 0x000000080a502981 */ /* 0x0000a2000c1e1500 */
[----:B------:R-:W-:Y:S01]  /*1b10*/  IMAD.MOV.U32 R17, RZ, RZ, c[0x0][0x188] ;  /* 0x00006200ff117624 */ /* 0x000fe200078e00ff */
[C---:B------:R-:W-:Y:S01]  /*1b20*/  ISETP.GT.AND P4, PT, R0.reuse, 0x10, PT ;  /* 0x000000100000780c */ /* 0x040fe20003f84270 */
[----:B------:R-:W-:Y:S01]  /*1b30*/  IMAD.MOV.U32 R16, RZ, RZ, c[0x0][0x188] ;  /* 0x00006200ff107624 */ /* 0x000fe200078e00ff */
[----:B------:R-:W-:Y:S01]  /*1b40*/  ISETP.GT.AND P2, PT, R0, 0xd, PT ;  /* 0x0000000d0000780c */ /* 0x000fe20003f44270 */
[----:B------:R-:W-:Y:S01]  /*1b50*/  IMAD R14, R14, 0xc, RZ ;  /* 0x0000000c0e0e7824 */ /* 0x000fe200078e02ff */
[----:B------:R1:W2:Y:S01]  /*1b60*/  @P1 LDG.E.U16 R4, [R8.64] ;  /* 0x0000000808041981 */ /* 0x0002a2000c1e1500 */
[----:B------:R-:W-:-:S02]  /*1b70*/  IMAD R15, R15, 0xe, RZ ;  /* 0x0000000e0f0f7824 */ /* 0x000fc400078e02ff */
[----:B------:R-:W-:Y:S01]  /*1b80*/  IMAD R17, R17, 0xd, RZ ;  /* 0x0000000d11117824 */ /* 0x000fe200078e02ff */
[----:B------:R2:W2:Y:S01]  /*1b90*/  @P0 LDG.E.U16 R125, [R2.64] ;  /* 0x00000008027d0981 */ /* 0x0004a2000c1e1500 */
[----:B------:R-:W-:Y:S01]  /*1ba0*/  IMAD.SHL.U32 R16, R16, 0x10, RZ ;  /* 0x0000001010107824 */ /* 0x000fe200078e00ff */
[----:B------:R-:W-:Y:S01]  /*1bb0*/  PRMT R66, RZ, 0x7610, R66 ;  /* 0x00007610ff427816 */ /* 0x000fe20000000042 */
[----:B------:R-:W-:Y:S01]  /*1bc0*/  IMAD.MOV.U32 R18, RZ, RZ, c[0x0][0x188] ;  /* 0x00006200ff127624 */ /* 0x000fe200078e00ff */
[C---:B------:R-:W-:Y:S01]  /*1bd0*/  ISETP.GT.AND P0, PT, R0.reuse, 0xf, PT ;  /* 0x0000000f0000780c */ /* 0x040fe20003f04270 */
[----:B0-----:R-:W-:Y:S01]  /*1be0*/  IMAD.WIDE R12, R15, 0x2, R2 ;  /* 0x000000020f0c7825 */ /* 0x001fe200078e0202 */
[----:B------:R-:W-:-:S03]  /*1bf0*/  ISETP.GT.AND P1, PT, R0, 0xc, PT ;  /* 0x0000000c0000780c */ /* 0x000fc60003f24270 */
[----:B-1----:R-:W-:Y:S01]  /*1c00*/  IMAD.WIDE R8, R14, 0x2, R2 ;  /* 0x000000020e087825 */ /* 0x002fe200078e0202 */
[----:B------:R-:W-:Y:S01]  /*1c10*/  PRMT R6, RZ, 0x7610, R6 ;  /* 0x00007610ff067816 */ /* 0x000fe20000000006 */
[----:B------:R0:W2:Y:S02]  /*1c20*/  @P3 LDG.E.U16 R66, [R12.64] ;  /* 0x000000080c423981 */ /* 0x0000a4000c1e1500 */
[----:B------:R-:W-:Y:S01]  /*1c30*/  IMAD.MOV.U32 R14, RZ, RZ, c[0x0][0x188] ;  /* 0x00006200ff0e7624 */ /* 0x000fe200078e00ff */
[----:B------:R-:W-:Y:S01]  /*1c40*/  PRMT R64, RZ, 0x7610, R64 ;  /* 0x00007610ff407816 */ /* 0x000fe20000000040 */
[----:B------:R-:W-:-:S04]  /*1c50*/  IMAD.WIDE R10, R17, 0x2, R2 ;  /* 0x00000002110a7825 */ /* 0x000fc800078e0202 */
[----:B------:R-:W-:-:S04]  /*1c60*/  IMAD.WIDE R16, R16, 0x2, R2 ;  /* 0x0000000210107825 */ /* 0x000fc800078e0202 */
[----:B------:R-:W-:Y:S01]  /*1c70*/  IMAD R18, R18, 0x11, RZ ;  /* 0x0000001112127824 */ /* 0x000fe200078e02ff */
[----:B------:R-:W-:Y:S01]  /*1c80*/  PRMT R5, RZ, 0x7610, R5 ;  /* 0x00007610ff057816 */ /* 0x000fe20000000005 */
[----:B------:R-:W-:Y:S01]  /*1c90*/  IMAD R14, R14, 0xf, RZ ;  /* 0x0000000f0e0e7824 */ /* 0x000fe200078e02ff */
[----:B------:R1:W2:Y:S01]  /*1ca0*/  @P4 LDG.E.U16 R6, [R16.64] ;  /* 0x0000000810064981 */ /* 0x0002a2000c1e1500 */
[----:B0-----:R-:W-:Y:S01]  /*1cb0*/  IMAD.WIDE R12, R18, 0x2, R2 ;  /* 0x00000002120c7825 */ /* 0x001fe200078e0202 */
[----:B------:R-:W-:-:S03]  /*1cc0*/  ISETP.GT.AND P3, PT, R0, 0x14, PT ;  /* 0x000000140000780c */ /* 0x000fc60003f64270 */
[----:B------:R-:W-:Y:S01]  /*1cd0*/  IMAD.MOV.U32 R19, RZ, RZ, c[0x0][0x188] ;  /* 0x00006200ff137624 */ /* 0x000fe200078e00ff */
[----:B------:R-:W-:Y:S01]  /*1ce0*/  PRMT R86, RZ, 0x7610, R86 ;  /* 0x00007610ff567816 */ /* 0x000fe20000000056 */
[----:B------:R-:W-:Y:S01]  /*1cf0*/  IMAD.MOV.U32 R18, RZ, RZ, c[0x0][0x188] ;  /* 0x00006200ff127624 */ /* 0x000fe200078e00ff */
[----:B------:R0:W2:Y:S01]  /*1d00*/  @P2 LDG.E.U16 R64, [R10.64] ;  /* 0x000000080a402981 */ /* 0x0000a2000c1e1500 */
[----:B------:R-:W-:Y:S01]  /*1d10*/  IMAD.MOV.U32 R21, RZ, RZ, c[0x0][0x188] ;  /* 0x00006200ff157624 */ /* 0x000fe200078e00ff */
[----:B------:R-:W-:Y:S01]  /*1d20*/  ISETP.GT.AND P4, PT, R0, 0x15, PT ;  /* 0x000000150000780c */ /* 0x000fe20003f84270 */
[----:B------:R-:W-:Y:S01]  /*1d30*/  IMAD.WIDE R14, R14, 0x2, R2 ;  /* 0x000000020e0e7825 */ /* 0x000fe200078e0202 */
[----:B------:R-:W-:Y:S01]  /*1d40*/  ISETP.GT.AND P2, PT, R0, 0x13, PT ;  /* 0x000000130000780c */ /* 0x000fe20003f44270 */
[----:B------:R0:W2:Y:S02]  /*1d50*/  @P1 LDG.E.U16 R86, [R8.64] ;  /* 0x0000000808561981 */ /* 0x0000a4000c1e1500 */
[----:B------:R-:W-:-:S02]  /*1d60*/  IMAD.MOV.U32 R20, RZ, RZ, c[0x0][0x188] ;  /* 0x00006200ff147624 */ /* 0x000fc400078e00ff */
[----:B------:R-:W-:Y:S01]  /*1d70*/  IMAD R19, R19, 0x13, RZ ;  /* 0x0000001313137824 */ /* 0x000fe200078e02ff */
[----:B------:R0:W2:Y:S01]  /*1d80*/  @P0 LDG.E.U16 R5, [R14.64] ;  /* 0x000000080e050981 */ /* 0x0000a2000c1e1500 */
[----:B------:R-:W-:Y:S02]  /*1d90*/  IMAD R21, R21, 0x12, RZ ;  /* 0x0000001215157824 */ /* 0x000fe400078e02ff */
[----:B------:R-:W-:Y:S02]  /*1da0*/  IMAD R18, R18, 0x14, RZ ;  /* 0x0000001412127824 */ /* 0x000fe400078e02ff */
[----:B------:R-:W-:Y:S01]  /*1db0*/  IMAD R20, R20, 0x15, RZ ;  /* 0x0000001514147824 */ /* 0x000fe200078e02ff */
[C---:B------:R-:W-:Y:S01]  /*1dc0*/  ISETP.GT.AND P0, PT, R0.reuse, 0x11, PT ;  /* 0x000000110000780c */ /* 0x040fe20003f04270 */
[----:B-1----:R-:W-:Y:S01]  /*1dd0*/  IMAD.WIDE R16, R19, 0x2, R2 ;  /* 0x0000000213107825 */ /* 0x002fe200078e0202 */
[----:B0-----:R-:W-:Y:S02]  /*1de0*/  PRMT R10, RZ, 0x7610, R10 ;  /* 0x00007610ff0a7816 */ /* 0x001fe4000000000a */
[----:B------:R-:W-:Y:S01]  /*1df0*/  ISETP.GT.AND P1, PT, R0, 0x12, PT ;  /* 0x000000120000780c */ /* 0x000fe20003f24270 */
[----:B------:R-:W-:Y:S01]  /*1e00*/  IMAD.WIDE R14, R21, 0x2, R2 ;  /* 0x00000002150e7825 */ /* 0x000fe200078e0202 */
[----:B------:R-:W-:-:S02]  /*1e10*/  PRMT R11, RZ, 0x7610, R11 ;  /* 0x00007610ff0b7816 */ /* 0x000fc4000000000b */
[----:B------:R-:W-:Y:S01]  /*1e20*/  PRMT R9, RZ, 0x7610, R9 ;  /* 0x00007610ff097816 */ /* 0x000fe20000000009 */
[----:B------:R-:W-:-:S04]  /*1e30*/  IMAD.WIDE R18, R18, 0x2, R2 ;  /* 0x0000000212127825 */ /* 0x000fc800078e0202 */
[----:B------:R-:W-:Y:S01]  /*1e40*/  IMAD.WIDE R20, R20, 0x2, R2 ;  /* 0x0000000214147825 */ /* 0x000fe200078e0202 */
[----:B------:R0:W2:Y:S03]  /*1e50*/  @P3 LDG.E.U16 R10, [R18.64] ;  /* 0x00000008120a3981 */ /* 0x0000a6000c1e1500 */
[----:B------:R-:W-:Y:S02]  /*1e60*/  IMAD.MOV.U32 R25, RZ, RZ, c[0x0][0x188] ;  /* 0x00006200ff197624 */ /* 0x000fe400078e00ff */
[----:B------:R-:W-:Y:S01]  /*1e70*/  IMAD.MOV.U32 R24, RZ, RZ, c[0x0][0x188] ;  /* 0x00006200ff187624 */ /* 0x000fe200078e00ff */
[----:B------:R-:W-:Y:S01]  /*1e80*/  PRMT R7, RZ, 0x7610, R7 ;  /* 0x00007610ff077816 */ /* 0x000fe20000000007 */
[----:B------:R1:W2:Y:S01]  /*1e90*/  @P4 LDG.E.U16 R11, [R20.64] ;  /* 0x00000008140b4981 */ /* 0x0002a2000c1e1500 */
[C---:B------:R-:W-:Y:S01]  /*1ea0*/  ISETP.GT.AND P3, PT, R0.reuse, 0x17, PT ;  /* 0x000000170000780c */ /* 0x040fe20003f64270 */
[----:B------:R-:W-:Y:S01]  /*1eb0*/  IMAD.MOV.U32 R23, RZ, RZ, c[0x0][0x188] ;  /* 0x00006200ff177624 */ /* 0x000fe200078e00ff */
[----:B------:R-:W-:Y:S01]  /*1ec0*/  PRMT R8, RZ, 0x7610, R8 ;  /* 0x00007610ff087816 */ /* 0x000fe20000000008 */
[----:B------:R1:W2:Y:S01]  /*1ed0*/  @P2 LDG.E.U16 R9, [R16.64] ;  /* 0x0000000810092981 */ /* 0x0002a2000c1e1500 */
[C---:B------:R-:W-:Y:S01]  /*1ee0*/  ISETP.GT.AND P4, PT, R0.reuse, 0x18, PT ;  /* 0x000000180000780c */ /* 0x040fe20003f84270 */
[----:B------:R-:W-:Y:S01]  /*1ef0*/  IMAD R25, R25, 0x16, RZ ;  /* 0x0000001619197824 */ /* 0x000fe200078e02ff */
[----:B------:R-:W-:Y:S01]  /*1f00*/  ISETP.GT.AND P2, PT, R0, 0x16, PT ;  /* 0x000000160000780c */ /* 0x000fe20003f44270 */
[----:B------:R-:W-:Y:S01]  /*1f10*/  IMAD R24, R24, 0x17, RZ ;  /* 0x0000001718187824 */ /* 0x000fe200078e02ff */
[----:B------:R1:W2:Y:S01]  /*1f20*/  @P0 LDG.E.U16 R7, [R12.64] ;  /* 0x000000080c070981 */ /* 0x0002a2000c1e1500 */
[----:B------:R-:W-:-:S02]  /*1f30*/  IMAD R23, R23, 0x18, RZ ;  /* 0x0000001817177824 */ /* 0x000fc400078e02ff */
[--C-:B0-----:R-:W-:Y:S01]  /*1f40*/  IMAD.WIDE R18, R24, 0x2, R2.reuse ;  /* 0x0000000218127825 */ /* 0x101fe200078e0202 */
[----:B------:R0:W2:Y:S03]  /*1f50*/  @P1 LDG.E.U16 R8, [R14.64] ;  /* 0x000000080e081981 */ /* 0x0000a6000c1e1500 */
[----:B-1----:R-:W-:Y:S01]  /*1f60*/  IMAD.WIDE R16, R25, 0x2, R2 ;  /* 0x0000000219107825 */ /* 0x002fe200078e0202 */
[C---:B------:R-:W-:Y:S02]  /*1f70*/  ISETP.GT.AND P5, PT, R0.reuse, 0x19, PT ;  /* 0x000000190000780c */ /* 0x040fe40003fa4270 */
[----:B------:R-:W-:Y:S01]  /*1f80*/  PRMT R13, RZ, 0x7610, R13 ;  /* 0x00007610ff0d7816 */ /* 0x000fe2000000000d */
[----:B------:R-:W-:Y:S02]  /*1f90*/  IMAD.MOV.U32 R25, RZ, RZ, c[0x0][0x188] ;  /* 0x00006200ff197624 */ /* 0x000fe400078e00ff */
[----:B------:R-:W-:Y:S01]  /*1fa0*/  IMAD.MOV.U32 R24, RZ, RZ, c[0x0][0x188] ;  /* 0x00006200ff187624 */ /* 0x000fe200078e00ff */
[----:B0-----:R-:W-:Y:S01]  /*1fb0*/  PRMT R14, RZ, 0x7610, R14 ;  /* 0x00007610ff0e7816 */ /* 0x001fe2000000000e */
[----:B------:R-:W-:Y:S01]  /*1fc0*/  IMAD.MOV.U32 R22, RZ, RZ, c[0x0][0x188] ;  /* 0x00006200ff167624 */ /* 0x000fe200078e00ff */
[----:B------:R-:W-:Y:S01]  /*1fd0*/  ISETP.GT.AND P1, PT, R0, 0x1a, PT ;  /* 0x0000001a0000780c */ /* 0x000fe20003f24270 */
[----:B------:R-:W-:Y:S01]  /*1fe0*/  IMAD.WIDE R20, R23, 0x2, R2 ;  /* 0x0000000217147825 */ /* 0x000fe200078e0202 */
[----:B------:R-:W-:Y:S01]  /*1ff0*/  PRMT R12, RZ, 0x7610, R12 ;  /* 0x00007610ff0c7816 */ /* 0x000fe2000000000c */
[----:B------:R0:W2:Y:S02]  /*2000*/  @P3 LDG.E.U16 R13, [R18.64] ;  /* 0x00000008120d3981 */ /* 0x0000a4000c1e1500 */
[----:B------:R-:W-:-:S02]  /*2010*/  IMAD R25, R25, 0x1a, RZ ;  /* 0x0000001a19197824 */ /* 0x000fc400078e02ff */
[----:B------:R-:W-:Y:S01]  /*2020*/  IMAD R24, R24, 0x1b, RZ ;  /* 0x0000001b18187824 */ /* 0x000fe200078e02ff */
[----:B------:R1:W2:Y:S01]  /*2030*/  @P4 LDG.E.U16 R14, [R20.64] ;  /* 0x00000008140e4981 */ /* 0x0002a2000c1e1500 */
[----:B------:R-:W-:Y:S01]  /*2040*/  IMAD R22, R22, 0x19, RZ ;  /* 0x0000001916167824 */ /* 0x000fe200078e02ff */
[----:B------:R-:W-:Y:S02]  /*2050*/  PRMT R15, RZ, 0x7610, R15 ;  /* 0x00007610ff0f7816 */ /* 0x000fe4000000000f */
[----:B------:R1:W2:Y:S01]  /*2060*/  @P2 LDG.E.U16 R12, [R16.64] ;  /* 0x00000008100c2981 */ /* 0x0002a2000c1e1500 */
[----:B0-----:R-:W-:Y:S01]  /*2070*/  IMAD.WIDE R18, R25, 0x2, R2 ;  /* 0x0000000219127825 */ /* 0x001fe200078e0202 */
[----:B------:R-:W-:-:S03]  /*2080*/  ISETP.GT.AND P3, PT, R0, 0x1d, PT ;  /* 0x0000001d0000780c */ /* 0x000fc60003f64270 */
[----:B------:R-:W-:Y:S02]  /*2090*/  IMAD.MOV.U32 R25, RZ, RZ, c[0x0][0x188] ;  /* 0x00006200ff197624 */ /* 0x000fe400078e00ff */
[----:B-1----:R-:W-:Y:S01]  /*20a0*/  IMAD.WIDE R20, R24, 0x2, R2 ;  /* 0x0000000218147825 */ /* 0x002fe200078e0202 */
[C---:B------:R-:W-:Y:S02]  /*20b0*/  ISETP.GT.AND P0, PT, R0.reuse, 0x1b, PT ;  /* 0x0000001b0000780c */ /* 0x040fe40003f04270 */
[----:B------:R-:W-:Y:S01]  /*20c0*/  PRMT R16, RZ, 0x7610, R16 ;  /* 0x00007610ff107816 */ /* 0x000fe20000000010 */
[----:B------:R-:W-:Y:S01]  /*20d0*/  IMAD.MOV.U32 R24, RZ, RZ, c[0x0][0x188] ;  /* 0x00006200ff187624 */ /* 0x000fe200078e00ff */
[----:B------:R-:W-:Y:S01]  /*20e0*/  ISETP.GT.AND P2, PT, R0, 0x1c, PT ;  /* 0x0000001c0000780c */ /* 0x000fe20003f44270 */
[----:B------:R-:W-:Y:S01]  /*20f0*/  IMAD.WIDE R22, R22, 0x2, R2 ;  /* 0x0000000216167825 */ /* 0x000fe200078e0202 */
[----:B------:R-:W-:Y:S02]  /*2100*/  PRMT R17, RZ, 0x7610, R17 ;  /* 0x00007610ff117816 */ /* 0x000fe40000000011 */
[----:B------:R0:W2:Y:S01]  /*2110*/  @P1 LDG.E.U16 R16, [R18.64] ;  /* 0x0000000812101981 */ /* 0x0000a2000c1e1500 */
[----:B------:R-:W-:-:S02]  /*2120*/  IMAD R25, R25, 0x1c, RZ ;  /* 0x0000001c19197824 */ /* 0x000fc400078e02ff */
[----:B------:R-:W-:Y:S01]  /*2130*/  IMAD R24, R24, 0x1d, RZ ;  /* 0x0000001d18187824 */ /* 0x000fe200078e02ff */
[----:B------:R1:W2:Y:S01]  /*2140*/  @P5 LDG.E.U16 R15, [R22.64] ;  /* 0x00000008160f5981 */ /* 0x0002a2000c1e1500 */
[----:B------:R-:W-:Y:S01]  /*2150*/  IMAD.MOV.U32 R28, RZ, RZ, c[0x0][0x188] ;  /* 0x00006200ff1c7624 */ /* 0x000fe200078e00ff */
[----:B------:R-:W-:Y:S01]  /*2160*/  ISETP.GT.AND P1, PT, R0, 0x1e, PT ;  /* 0x0000001e0000780c */ /* 0x000fe20003f24270 */
[----:B------:R-:W-:Y:S01]  /*2170*/  IMAD.MOV.U32 R26, RZ, RZ, c[0x0][0x188] ;  /* 0x00006200ff1a7624 */ /* 0x000fe200078e00ff */
[----:B------:R1:W2:Y:S01]  /*2180*/  @P0 LDG.E.U16 R17, [R20.64] ;  /* 0x0000000814110981 */ /* 0x0002a2000c1e1500 */
[----:B0-----:R-:W-:Y:S02]  /*2190*/  PRMT R19, RZ, 0x7610, R19 ;  /* 0x00007610ff137816 */ /* 0x001fe40000000013 */
[----:B------:R-:W-:Y:S01]  /*21a0*/  PRMT R18, RZ, 0x7610, R18 ;  /* 0x00007610ff127816 */ /* 0x000fe20000000012 */
[----:B-1----:R-:W-:-:S04]  /*21b0*/  IMAD.WIDE R22, R25, 0x2, R2 ;  /* 0x0000000219167825 */ /* 0x002fc800078e0202 */
[----:B------:R-:W-:Y:S01]  /*21c0*/  IMAD.WIDE R24, R24, 0x2, R2 ;  /* 0x0000000218187825 */ /* 0x000fe200078e0202 */
[----:B------:R0:W2:Y:S03]  /*21d0*/  @P2 LDG.E.U16 R18, [R22.64] ;  /* 0x0000000816122981 */ /* 0x0000a6000c1e1500 */
[----:B------:R-:W-:Y:S01]  /*21e0*/  IMAD R28, R28, 0x1f, RZ ;  /* 0x0000001f1c1c7824 */ /* 0x000fe200078e02ff */
[----:B------:R1:W2:Y:S01]  /*21f0*/  @P3 LDG.E.U16 R19, [R24.64] ;  /* 0x0000000818133981 */ /* 0x0002a2000c1e1500 */
[----:B------:R-:W-:Y:S01]  /*2200*/  IMAD R26, R26, 0x1e, RZ ;  /* 0x0000001e1a1a7824 */ /* 0x000fe200078e02ff */
[----:B------:R-:W-:Y:S01]  /*2210*/  PRMT R20, RZ, 0x7610, R20 ;  /* 0x00007610ff147816 */ /* 0x000fe20000000014 */
[----:B------:R-:W-:Y:S01]  /*2220*/  IMAD.MOV.U32 R29, RZ, RZ, c[0x0][0x188] ;  /* 0x00006200ff1d7624 */ /* 0x000fe200078e00ff */
[----:B------:R-:W-:Y:S01]  /*2230*/  ISETP.GT.AND P2, PT, R0, 0x21, PT ;  /* 0x000000210000780c */ /* 0x000fe20003f44270 */
[----:B------:R-:W-:Y:S01]  /*2240*/  IMAD.WIDE R26, R26, 0x2, R2 ;  /* 0x000000021a1a7825 */ /* 0x000fe200078e0202 */
[----:B------:R-:W-:-:S03]  /*2250*/  ISETP.GT.AND P0, PT, R0, 0x1f, PT ;  /* 0x0000001f0000780c */ /* 0x000fc60003f04270 */
[----:B-1----:R-:W-:Y:S01]  /*2260*/  IMAD.WIDE R24, R28, 0x2, R2 ;  /* 0x000000021c187825 */ /* 0x002fe200078e0202 */
[----:B------:R1:W2:Y:S03]  /*2270*/  @P1 LDG.E.U16 R20, [R26.64] ;  /* 0x000000081a141981 */ /* 0x0002a6000c1e1500 */
[----:B------:R-:W-:Y:S02]  /*2280*/  IMAD.MOV.U32 R28, RZ, RZ, c[0x0][0x188] ;  /* 0x00006200ff1c7624 */ /* 0x000fe400078e00ff */
[----:B------:R-:W-:Y:S02]  /*2290*/  IMAD.SHL.U32 R29, R29, 0x20, RZ ;  /* 0x000000201d1d7824 */ /* 0x000fe400078e00ff */
[----:B------:R-:W-:Y:S01]  /*22a0*/  IMAD R28, R28, 0x21, RZ ;  /* 0x000000211c1c7824 */ /* 0x000fe200078e02ff */
[----:B------:R-:W-:Y:S01]  /*22b0*/  ISETP.GT.AND P4, PT, R0, 0x20, PT ;  /* 0x000000200000780c */ /* 0x000fe20003f84270 */
[----:B------:R-:W-:Y:S01]  /*22c0*/  IMAD.MOV.U32 R30, RZ, RZ, c[0x0][0x188] ;  /* 0x00006200ff1e7624 */ /* 0x000fe200078e00ff */
[----:B0-----:R-:W-:Y:S01]  /*22d0*/  PRMT R23, RZ, 0x7610, R23 ;  /* 0x00007610ff177816 */ /* 0x001fe20000000017 */
[----:B-1----:R-:W-:Y:S01]  /*22e0*/  IMAD.WIDE R26, R29, 0x2, R2 ;  /* 0x000000021d1a7825 */ /* 0x002fe200078e0202 */
[----:B------:R-:W-:-:S02]  /*22f0*/  PRMT R21, RZ, 0x7610, R21 ;  /* 0x00007610ff157816 */ /* 0x000fc40000000015 */
[----:B------:R-:W-:Y:S01]  /*2300*/  ISETP.GT.AND P1, PT, R0, 0x22, PT ;  /* 0x000000220000780c */ /* 0x000fe20003f24270 */
[----:B------:R-:W-:Y:S01]  /*2310*/  IMAD.WIDE R28, R28, 0x2, R2 ;  /* 0x000000021c1c7825 */ /* 0x000fe200078e0202 */
[----:B------:R-:W-:Y:S02]  /*2320*/  PRMT R22, RZ, 0x7610, R22 ;  /* 0x00007610ff167816 */ /* 0x000fe40000000016 */
[----:B------:R0:W2:Y:S01]  /*2330*/  @P0 LDG.E.U16 R21, [R24.64] ;  /* 0x0000000818150981 */ /* 0x0000a2000c1e1500 */
[----:B------:R-:W-:Y:S02]  /*2340*/  IMAD R30, R30, 0x22, RZ ;  /* 0x000000221e1e7824 */ /* 0x000fe400078e02ff */
[----:B------:R-:W-:Y:S01]  /*2350*/  IMAD.MOV.U32 R38, RZ, RZ, c[0x0][0x188] ;  /* 0x00006200ff267624 */ /* 0x000fe200078e00ff */
[----:B------:R1:W2:Y:S01]  /*2360*/  @P2 LDG.E.U16 R23, [R28.64] ;  /* 0x000000081c172981 */ /* 0x0002a2000c1e1500 */
[----:B------:R-:W-:Y:S02]  /*2370*/  ISETP.GT.AND P2, PT, R0, 0x25, PT ;  /* 0x000000250000780c */ /* 0x000fe40003f44270 */
[----:B------:R-:W-:Y:S01]  /*2380*/  IMAD R38, R38, 0x25, RZ ;  /* 0x0000002526267824 */ /* 0x000fe200078e02ff */
[----:B------:R1:W2:Y:S01]  /*2390*/  @P4 LDG.E.U16 R22, [R26.64] ;  /* 0x000000081a164981 */ /* 0x0002a2000c1e1500 */
[----:B0-----:R-:W-:Y:S01]  /*23a0*/  PRMT R24, RZ, 0x7610, R24 ;  /* 0x00007610ff187816 */ /* 0x001fe20000000018 */
[----:B-1----:R-:W-:Y:S01]  /*23b0*/  IMAD.WIDE R28, R30, 0x2, R2 ;  /* 0x000000021e1c7825 */ /* 0x002fe200078e0202 */
[----:B------:R-:W-:-:S03]  /*23c0*/  ISETP.GT.AND P0, PT, R0, 0x23, PT ;  /* 0x000000230000780c */ /* 0x000fc60003f04270 */
[----:B------:R-:W-:Y:S01]  /*23d0*/  IMAD.MOV.U32 R30, RZ, RZ, c[0x0][0x188] ;  /* 0x00006200ff1e7624 */ /* 0x000fe200078e00ff */
[----:B------:R0:W2:Y:S01]  /*23e0*/  @P1 LDG.E.U16 R24, [R28.64] ;  /* 0x000000081c181981 */ /* 0x0000a2000c1e1500 */
[----:B------:R-:W-:Y:S01]  /*23f0*/  PRMT R27, RZ, 0x7610, R27 ;  /* 0x00007610ff1b7816 */ /* 0x000fe2000000001b */
[----:B------:R-:W-:Y:S01]  /*2400*/  IMAD.MOV.U32 R36, RZ, RZ, c[0x0][0x188] ;  /* 0x00006200ff247624 */ /* 0x000fe200078e00ff */
[----:B------:R-:W-:Y:S01]  /*2410*/  ISETP.GT.AND P3, PT, R0, 0x24, PT ;  /* 0x000000240000780c */ /* 0x000fe20003f64270 */
[----:B------:R-:W-:Y:S02]  /*2420*/  IMAD R30, R30, 0x23, RZ ;  /* 0x000000231e1e7824 */ /* 0x000fe400078e02ff */
[----:B------:R-:W-:Y:S02]  /*2430*/  IMAD.MOV.U32 R56, RZ, RZ, c[0x0][0x188] ;  /* 0x00006200ff387624 */ /* 0x000fe400078e00ff */
[----:B0-----:R-:W-:Y:S01]  /*2440*/  IMAD.WIDE R28, R38, 0x2, R2 ;  /* 0x00000002261c7825 */ /* 0x001fe200078e0202 */
[----:B------:R-:W-:-:S03]  /*2450*/  PRMT R25, RZ, 0x7610, R25 ;  /* 0x00007610ff197816 */ /* 0x000fc60000000019 */
[----:B------:R-:W-:Y:S01]  /*2460*/  IMAD R36, R36, 0x24, RZ ;  /* 0x0000002424247824 */ /* 0x000fe200078e02ff */
[----:B------:R0:W2:Y:S01]  /*2470*/  @P2 LDG.E.U16 R27, [R28.64] ;  /* 0x000000081c1b2981 */ /* 0x0000a2000c1e1500 */
[----:B------:R-:W-:Y:S01]  /*2480*/  ISETP.GT.AND P2, PT, R0, 0x28, PT ;  /* 0x000000280000780c */ /* 0x000fe20003f44270 */
[----:B------:R-:W-:Y:S01]  /*2490*/  IMAD.MOV.U32 R57, RZ, RZ, c[0x0][0x188] ;  /* 0x00006200ff397624 */ /* 0x000fe200078e00ff */
[----:B------:R-:W-:Y:S01]  /*24a0*/  PRMT R26, RZ, 0x7610, R26 ;  /* 0x00007610ff1a7816 */ /* 0x000fe2000000001a */
[----:B------:R-:W-:-:S04]  /*24b0*/  IMAD.WIDE R30, R30, 0x2, R2 ;  /* 0x000000021e1e7825 */ /* 0x000fc800078e0202 */
[----:B------:R-:W-:Y:S01]  /*24c0*/  IMAD R56, R56, 0x29, RZ ;  /* 0x0000002938387824 */ /* 0x000fe200078e02ff */
[----:B------:R1:W2:Y:S01]  /*24d0*/  @P0 LDG.E.U16 R25, [R30.64] ;  /* 0x000000081e190981 */ /* 0x0002a2000c1e1500 */
[----:B------:R-:W-:-:S04]  /*24e0*/  IMAD.WIDE R36, R36, 0x2, R2 ;  /* 0x0000000224247825 */ /* 0x000fc800078e0202 */
[----:B------:R-:W-:Y:S01]  /*24f0*/  IMAD R57, R57, 0x28, RZ ;  /* 0x0000002839397824 */ /* 0x000fe200078e02ff */
[----:B------:R0:W2:Y:S01]  /*2500*/  @P3 LDG.E.U16 R26, [R36.64] ;  /* 0x00000008241a3981 */ /* 0x0000a2000c1e1500 */
[----:B------:R-:W-:Y:S01]  /*2510*/  IMAD.WIDE R70, R56, 0x2, R2 ;  /* 0x0000000238467825 */ /* 0x000fe200078e0202 */
[----:B------:R-:W-:Y:S02]  /*2520*/  ISETP.GT.AND P3, PT, R0, 0x29, PT ;  /* 0x000000290000780c */ /* 0x000fe40003f64270 */
[----:B-1----:R-:W-:Y:S01]  /*2530*/  PRMT R30, RZ, 0x7610, R30 ;  /* 0x00007610ff1e7816 */ /* 0x002fe2000000001e */
[----:B------:R-:W-:Y:S02]  /*2540*/  IMAD.MOV.U32 R56, RZ, RZ, c[0x0][0x188] ;  /* 0x00006200ff387624 */ /* 0x000fe400078e00ff */
[----:B------:R-:W-:Y:S02]  /*2550*/  IMAD.MOV.U32 R38, RZ, RZ, c[0x0][0x188] ;  /* 0x00006200ff267624 */ /* 0x000fe400078e00ff */
[----:B------:R-:W-:-:S04]  /*2560*/  IMAD.WIDE R68, R57, 0x2, R2 ;  /* 0x0000000239447825 */ /* 0x000fc800078e0202 */
[----:B------:R-:W-:Y:S01]  /*2570*/  IMAD R56, R56, 0x2a, RZ ;  /* 0x0000002a38387824 */ /* 0x000fe200078e02ff */
[----:B------:R1:W2:Y:S01]  /*2580*/  @P2 LDG.E.U16 R30, [R68.64] ;  /* 0x00000008441e2981 */ /* 0x0002a2000c1e1500 */
[----:B------:R-:W-:Y:S01]  /*2590*/  IMAD R38, R38, 0x26, RZ ;  /* 0x0000002626267824 */ /* 0x000fe200078e02ff */
[----:B------:R-:W-:Y:S02]  /*25a0*/  PRMT R31, RZ, 0x7610, R31 ;  /* 0x00007610ff1f7816 */ /* 0x000fe4000000001f */
[----:B------:R-:W-:Y:S01]  /*25b0*/  ISETP.GT.AND P1, PT, R0, 0x27, PT ;  /* 0x000000270000780c */ /* 0x000fe20003f24270 */
[--C-:B0-----:R-:W-:Y:S01]  /*25c0*/  IMAD.WIDE R36, R38, 0x2, R2.reuse ;  /* 0x0000000226247825 */ /* 0x101fe200078e0202 */
[----:B------:R-:W-:Y:S02]  /*25d0*/  ISETP.GT.AND P0, PT, R0, 0x26, PT ;  /* 0x000000260000780c */ /* 0x000fe40003f04270 */
[----:B------:R0:W2:Y:S01]  /*25e0*/  @P3 LDG.E.U16 R31, [R70.64] ;  /* 0x00000008461f3981 */ /* 0x0000a2000c1e1500 */
[----:B-1----:R-:W-:-:S04]  /*25f0*/  IMAD.WIDE R68, R56, 0x2, R2 ;  /* 0x0000000238447825 */ /* 0x002fc800078e0202 */
[----:B------:R-:W-:Y:S02]  /*2600*/  IMAD.MOV.U32 R56, RZ, RZ, c[0x0][0x188] ;  /* 0x00006200ff387624 */ /* 0x000fe400078e00ff */
[----:B------:R-:W-:Y:S02]  /*2610*/  IMAD.MOV.U32 R38, RZ, RZ, c[0x0][0x188] ;  /* 0x00006200ff267624 */ /* 0x000fe400078e00ff */
[----:B------:R-:W-:Y:S02]  /*2620*/  IMAD R56, R56, 0x2b, RZ ;  /* 0x0000002b38387824 */ /* 0x000fe400078e02ff */
[----:B------:R-:W-:Y:S01]  /*2630*/  IMAD R38, R38, 0x27, RZ ;  /* 0x0000002726267824 */ /* 0x000fe200078e02ff */
[----:B------:R-:W-:Y:S01]  /*2640*/  PRMT R29, RZ, 0x7610, R29 ;  /* 0x00007610ff1d7816 */ /* 0x000fe2000000001d */
[----:B0-----:R-:W-:Y:S01]  /*2650*/  IMAD.WIDE R70, R56, 0x2, R2 ;  /* 0x0000000238467825 */ /* 0x001fe200078e0202 */
[----:B------:R-:W-:-:S03]  /*2660*/  PRMT R28, RZ, 0x7610, R28 ;  /* 0x00007610ff1c7816 */ /* 0x000fc6000000001c */
[----:B------:R-:W-:Y:S02]  /*2670*/  IMAD.MOV.U32 R56, RZ, RZ, c[0x0][0x188] ;  /* 0x00006200ff387624 */ /* 0x000fe400078e00ff */
[----:B------:R-:W-:Y:S01]  /*2680*/  IMAD.WIDE R38, R38, 0x2, R2 ;  /* 0x0000000226267825 */ /* 0x000fe200078e0202 */
[----:B------:R-:W-:Y:S01]  /*2690*/  ISETP.GT.AND P2, PT, R0, 0x2b, PT ;  /* 0x0000002b0000780c */ /* 0x000fe20003f44270 */
[----:B------:R0:W3:Y:S02]  /*26a0*/  @P0 LDG.E.U16 R28, [R36.64] ;  /* 0x00000008241c0981 */ /* 0x0000e4000c1e1500 */
[----:B------:R-:W-:Y:S01]  /*26b0*/  IMAD R56, R56, 0x2d, RZ ;  /* 0x0000002d38387824 */ /* 0x000fe200078e02ff */
[C---:B------:R-:W-:Y:S01]  /*26c0*/  ISETP.GT.AND P3, PT, R0.reuse, 0x2c, PT ;  /* 0x0000002c0000780c */ /* 0x040fe20003f64270 */
[----:B------:R1:W3:Y:S01]  /*26d0*/  @P1 LDG.E.U16 R29, [R38.64] ;  /* 0x00000008261d1981 */ /* 0x0002e2000c1e1500 */
[----:B------:R-:W-:Y:S01]  /*26e0*/  ISETP.GT.AND P1, PT, R0, 0x2a, PT ;  /* 0x0000002a0000780c */ /* 0x000fe20003f24270 */
[----:B------:R-:W-:-:S02]  /*26f0*/  IMAD.MOV.U32 R57, RZ, RZ, c[0x0][0x188] ;  /* 0x00006200ff397624 */ /* 0x000fc400078e00ff */
[----:B------:R-:W-:Y:S01]  /*2700*/  IMAD.WIDE R90, R56, 0x2, R2 ;  /* 0x00000002385a7825 */ /* 0x000fe200078e0202 */
[----:B0-----:R-:W-:-:S03]  /*2710*/  PRMT R37, RZ, 0x7610, R37 ;  /* 0x00007610ff257816 */ /* 0x001fc60000000025 */
[----:B------:R-:W-:Y:S02]  /*2720*/  IMAD.MOV.U32 R56, RZ, RZ, c[0x0][0x188] ;  /* 0x00006200ff387624 */ /* 0x000fe400078e00ff */
[----:B------:R-:W-:Y:S01]  /*2730*/  IMAD R57, R57, 0x2c, RZ ;  /* 0x0000002c39397824 */ /* 0x000fe200078e02ff */
[----:B------:R-:W-:Y:S01]  /*2740*/  ISETP.GT.AND P0, PT, R0, 0x2e, PT ;  /* 0x0000002e0000780c */ /* 0x000fe20003f04270 */
[----:B------:R-:W-:Y:S01]  /*2750*/  IMAD R56, R56, 0x2e, RZ ;  /* 0x0000002e38387824 */ /* 0x000fe200078e02ff */
[----:B------:R-:W-:Y:S01]  /*2760*/  PRMT R36, RZ, 0x7610, R36 ;  /* 0x00007610ff247816 */ /* 0x000fe20000000024 */
[----:B------:R-:W-:Y:S01]  /*2770*/  IMAD.WIDE R88, R57, 0x2, R2 ;  /* 0x0000000239587825 */ /* 0x000fe200078e0202 */
[----:B-1----:R-:W-:Y:S01]  /*2780*/  PRMT R38, RZ, 0x7610, R38 ;  /* 0x00007610ff267816 */ /* 0x002fe20000000026 */
[----:B------:R0:W3:Y:S01]  /*2790*/  @P2 LDG.E.U16 R37, [R70.64] ;  /* 0x0000000846252981 */ /* 0x0000e2000c1e1500 */
[----:B------:R-:W-:-:S03]  /*27a0*/  ISETP.GT.AND P4, PT, R0, 0x2d, PT ;  /* 0x0000002d0000780c */ /* 0x000fc60003f84270 */
[----:B------:R1:W3:Y:S01]  /*27b0*/  @P1 LDG.E.U16 R36, [R68.64] ;  /* 0x0000000844241981 */ /* 0x0002e2000c1e1500 */
[----:B------:R-:W-:-:S03]  /*27c0*/  IMAD.MOV.U32 R57, RZ, RZ, c[0x0][0x188] ;  /* 0x00006200ff397624 */ /* 0x000fc600078e00ff */
[----:B------:R4:W3:Y:S01]  /*27d0*/  @P3 LDG.E.U16 R38, [R88.64] ;  /* 0x0000000858263981 */ /* 0x0008e2000c1e1500 */
[----:B0-----:R-:W-:Y:S01]  /*27e0*/  IMAD.WIDE R70, R56, 0x2, R2 ;  /* 0x0000000238467825 */ /* 0x001fe200078e0202 */
[----:B------:R-:W-:-:S03]  /*27f0*/  ISETP.GT.AND P3, PT, R0, 0x31, PT ;  /* 0x000000310000780c */ /* 0x000fc60003f64270 */
[----:B------:R-:W-:Y:S01]  /*2800*/  IMAD.MOV.U32 R56, RZ, RZ, c[0x0][0x188] ;  /* 0x00006200ff387624 */ /* 0x000fe200078e00ff */
[----:B-1----:R-:W-:-:S03]  /*2810*/  PRMT R68, RZ, 0x7610, R68 ;  /* 0x00007610ff447816 */ /* 0x002fc60000000044 */
[----:B------:R-:W-:Y:S01]  /*2820*/  IMAD R56, R56, 0x31, RZ ;  /* 0x0000003138387824 */ /* 0x000fe200078e02ff */
[----:B------:R-:W-:Y:S01]  /*2830*/  PRMT R39, RZ, 0x7610, R39 ;  /* 0x00007610ff277816 */ /* 0x000fe20000000027 */
[----:B------:R-:W-:Y:S01]  /*2840*/  IMAD.MOV.U32 R58, RZ, RZ, c[0x0][0x188] ;  /* 0x00006200ff3a7624 */ /* 0x000fe200078e00ff */
[----:B------:R-:W-:Y:S01]  /*2850*/  ISETP.GT.AND P1, PT, R0, 0x2f, PT ;  /* 0x0000002f0000780c */ /* 0x000fe20003f24270 */
[----:B------:R-:W-:Y:S01]  /*2860*/  IMAD.WIDE R96, R56, 0x2, R2 ;  /* 0x0000000238607825 */ /* 0x000fe200078e0202 */
[----:B------:R-:W-:Y:S01]  /*2870*/  ISETP.GT.AND P2, PT, R0, 0x30, PT ;  /* 0x000000300000780c */ /* 0x000fe20003f44270 */
[----:B------:R0:W3:Y:S02]  /*2880*/  @P0 LDG.E.U16 R68, [R70.64] ;  /* 0x0000000846440981 */ /* 0x0000e4000c1e1500 */
[----:B------:R-:W-:Y:S02]  /*2890*/  IMAD R57, R57, 0x30, RZ ;  /* 0x0000003039397824 */ /* 0x000fe400078e02ff */
[----:B------:R-:W-:Y:S01]  /*28a0*/  IMAD.MOV.U32 R56, RZ, RZ, c[0x0][0x188] ;  /* 0x00006200ff387624 */ /* 0x000fe200078e00ff */
[----:B------:R1:W3:Y:S01]  /*28b0*/  @P4 LDG.E.U16 R39, [R90.64] ;  /* 0x000000085a274981 */ /* 0x0002e2000c1e1500 */
[----:B------:R-:W-:Y:S01]  /*28c0*/  IMAD R58, R58, 0x2f, RZ ;  /* 0x0000002f3a3a7824 */ /* 0x000fe200078e02ff */
[----:B0-----:R-:W-:Y:S01]  /*28d0*/  PRMT R71, RZ, 0x7610, R71 ;  /* 0x00007610ff477816 */ /* 0x001fe20000000047 */
[----:B------:R-:W-:Y:S01]  /*28e0*/  IMAD R56, R56, 0x33, RZ ;  /* 0x0000003338387824 */ /* 0x000fe200078e02ff */
[----:B------:R-:W-:Y:S01]  /*28f0*/  ISETP.GT.AND P0, PT, R0, 0x32, PT ;  /* 0x000000320000780c */ /* 0x000fe20003f04270 */
[----:B----4-:R-:W-:Y:S01]  /*2900*/  IMAD.WIDE R88, R58, 0x2, R2 ;  /* 0x000000023a587825 */ /* 0x010fe200078e0202 */
[----:B------:R-:W-:Y:S01]  /*2910*/  PRMT R69, RZ, 0x7610, R69 ;  /* 0x00007610ff457816 */ /* 0x000fe20000000045 */
[----:B------:R-:W0:Y:S01]  /*2920*/  S2R R118, SR_TID.X ;  /* 0x0000000000767919 */ /* 0x000e220000002100 */
[----:B------:R-:W-:Y:S01]  /*2930*/  PRMT R70, RZ, 0x7610, R70 ;  /* 0x00007610ff467816 */ /* 0x000fe20000000046 */
[----:B-1----:R-:W-:Y:S01]  /*2940*/  IMAD.WIDE R90, R57, 0x2, R2 ;  /* 0x00000002395a7825 */ /* 0x002fe200078e0202 */
[----:B------:R-:W-:Y:S01]  /*2950*/  ISETP.GT.AND P4, PT, R0, 0x33, PT ;  /* 0x000000330000780c */ /* 0x000fe20003f84270 */
[----:B------:R1:W4:Y:S02]  /*2960*/  @P3 LDG.E.U16 R71, [R96.64] ;  /* 0x0000000860473981 */ /* 0x000324000c1e1500 */
[----:B------:R-:W-:-:S02]  /*2970*/  IMAD.MOV.U32 R57, RZ, RZ, c[0x0][0x188] ;  /* 0x00006200ff397624 */ /* 0x000fc400078e00ff */
[----:B------:R5:W3:Y:S02]  /*2980*/  @P1 LDG.E.U16 R69, [R88.64] ;  /* 0x0000000858451981 */ /* 0x000ae4000c1e1500 */
[----:B------:R-:W-:Y:S02]  /*2990*/  IMAD R57, R57, 0x32, RZ ;  /* 0x0000003239397824 */ /* 0x000fe400078e02ff */
[----:B------:R0:W3:Y:S01]  /*29a0*/  @P2 LDG.E.U16 R70, [R90.64] ;  /* 0x000000085a462981 */ /* 0x0000e2000c1e1500 */
[----:B-1----:R-:W-:Y:S01]  /*29b0*/  IMAD.WIDE R96, R56, 0x2, R2 ;  /* 0x0000000238607825 */ /* 0x002fe200078e0202 */
[----:B------:R-:W-:Y:S02]  /*29c0*/  ISETP.GT.AND P2, PT, R0, 0x35, PT ;  /* 0x000000350000780c */ /* 0x000fe40003f44270 */
[----:B------:R-:W3:Y:S01]  /*29d0*/  LDL.LU R58, [R1] ;  /* 0x00000000013a7983 */ /* 0x000ee20000300800 */
[----:B------:R-:W-:Y:S01]  /*29e0*/  IMAD.MOV.U32 R56, RZ, RZ, c[0x0][0x188] ;  /* 0x00006200ff387624 */ /* 0x000fe200078e00ff */
[----:B-----5:R-:W-:-:S02]  /*29f0*/  PRMT R88, RZ, 0x7610, R88 ;  /* 0x00007610ff587816 */ /* 0x020fc40000000058 */
[----:B------:R-:W5:Y:S01]  /*2a00*/  LDL.LU R72, [R1+0x8] ;  /* 0x0000080001487983 */ /* 0x000f620000300800 */
[----:B------:R-:W-:Y:S01]  /*2a10*/  ISETP.GT.AND P1, PT, R0, 0x34, PT ;  /* 0x000000340000780c */ /* 0x000fe20003f24270 */
[----:B0-----:R-:W-:Y:S01]  /*2a20*/  IMAD.WIDE R90, R57, 0x2, R2 ;  /* 0x00000002395a7825 */ /* 0x001fe200078e0202 */
[----:B------:R-:W-:Y:S01]  /*2a30*/  PRMT R89, RZ, 0x7610, R89 ;  /* 0x00007610ff597816 */ /* 0x000fe20000000059 */
[----:B------:R-:W4:Y:S02]  /*2a40*/  LDL.LU R73, [R1+0x4] ;  /* 0x0000040001497983 */ /* 0x000f240000300800 */
[----:B------:R-:W-:Y:S02]  /*2a50*/  IMAD R56, R56, 0x35, RZ ;  /* 0x0000003538387824 */ /* 0x000fe400078e02ff */
[----:B------:R-:W-:Y:S01]  /*2a60*/  IMAD.MOV.U32 R57, RZ, RZ, c[0x0][0x188] ;  /* 0x00006200ff397624 */ /* 0x000fe200078e00ff */
[----:B------:R0:W4:Y:S01]  /*2a70*/  @P0 LDG.E.U16 R88, [R90.64] ;  /* 0x000000085a580981 */ /* 0x000122000c1e1500 */
[----:B------:R-:W-:Y:S01]  /*2a80*/  IMAD.WIDE R98, R56, 0x2, R2 ;  /* 0x0000000238627825 */ /* 0x000fe200078e0202 */
[----:B------:R-:W-:-:S02]  /*2a90*/  ISETP.GT.AND P0, PT, R0, 0x36, PT ;  /* 0x000000360000780c */ /* 0x000fc40003f04270 */
[----:B------:R1:W4:Y:S01]  /*2aa0*/  @P4 LDG.E.U16 R89, [R96.64] ;  /* 0x0000000860594981 */ /* 0x000322000c1e1500 */
[----:B------:R-:W-:Y:S02]  /*2ab0*/  IMAD R57, R57, 0x34, RZ ;  /* 0x0000003439397824 */ /* 0x000fe400078e02ff */
[----:B------:R-:W-:Y:S01]  /*2ac0*/  IMAD.MOV.U32 R56, RZ, RZ, c[0x0][0x188] ;  /* 0x00006200ff387624 */ /* 0x000fe200078e00ff */
[----:B0-----:R-:W-:-:S03]  /*2ad0*/  PRMT R91, RZ, 0x7610, R91 ;  /* 0x00007610ff5b7816 */ /* 0x001fc6000000005b */
[----:B------:R-:W-:Y:S01]  /*2ae0*/  IMAD R56, R56, 0x36, RZ ;  /* 0x0000003638387824 */ /* 0x000fe200078e02ff */
[----:B------:R-:W-:Y:S01]  /*2af0*/  PRMT R90, RZ, 0x7610, R90 ;  /* 0x00007610ff5a7816 */ /* 0x000fe2000000005a */
[--C-:B-1----:R-:W-:Y:S01]  /*2b00*/  IMAD.WIDE R96, R57, 0x2, R2.reuse ;  /* 0x0000000239607825 */ /* 0x102fe200078e0202 */
[----:B------:R0:W4:Y:S04]  /*2b10*/  @P2 LDG.E.U16 R91, [R98.64] ;  /* 0x00000008625b2981 */ /* 0x000128000c1e1500 */
[----:B------:R1:W4:Y:S01]  /*2b20*/  @P1 LDG.E.U16 R90, [R96.64] ;  /* 0x00000008605a1981 */ /* 0x000322000c1e1500 */
[----:B0-----:R-:W-:-:S04]  /*2b30*/  IMAD.WIDE R98, R56, 0x2, R2 ;  /* 0x0000000238627825 */ /* 0x001fc800078e0202 */
[----:B------:R-:W-:Y:S01]  /*2b40*/  IMAD.MOV.U32 R56, RZ, RZ, c[0x0][0x188] ;  /* 0x00006200ff387624 */ /* 0x000fe200078e00ff */
[----:B-1----:R-:W-:Y:S02]  /*2b50*/  PRMT R96, RZ, 0x7610, R96 ;  /* 0x00007610ff607816 */ /* 0x002fe40000000060 */
[----:B------:R-:W-:Y:S01]  /*2b60*/  ISETP.GT.AND P1, PT, R0, 0x37, PT ;  /* 0x000000370000780c */ /* 0x000fe20003f24270 */
[----:B------:R-:W-:-:S03]  /*2b70*/  IMAD R56, R56, 0x37, RZ ;  /* 0x0000003738387824 */ /* 0x000fc600078e02ff */
[----:B------:R0:W4:Y:S01]  /*2b80*/  @P0 LDG.E.U16 R96, [R98.64] ;  /* 0x0000000862600981 */ /* 0x000122000c1e1500 */
[----:B------:R-:W-:Y:S02]  /*2b90*/  ISETP.GT.AND P0, PT, R0, 0x38, PT ;  /* 0x000000380000780c */ /* 0x000fe40003f04270 */
[----:B------:R-:W-:Y:S01]  /*2ba0*/  PRMT R97, RZ, 0x7610, R97 ;  /* 0x00007610ff617816 */ /* 0x000fe20000000061 */
[----:B0-----:R-:W-:-:S04]  /*2bb0*/  IMAD.WIDE R98, R56, 0x2, R2 ;  /* 0x0000000238627825 */ /* 0x001fc800078e0202 */
[----:B------:R-:W-:Y:S01]  /*2bc0*/  IMAD.MOV.U32 R56, RZ, RZ, c[0x0][0x188] ;  /* 0x00006200ff387624 */ /* 0x000fe200078e00ff */
[----:B------:R0:W4:Y:S03]  /*2bd0*/  @P1 LDG.E.U16 R97, [R98.64] ;  /* 0x0000000862611981 */ /* 0x000126000c1e1500 */
[----:B------:R-:W-:-:S04]  /*2be0*/  IMAD R56, R56, 0x38, RZ ;  /* 0x0000003838387824 */ /* 0x000fc800078e02ff */
[----:B------:R-:W-:Y:S01]  /*2bf0*/  IMAD.WIDE R100, R56, 0x2, R2 ;  /* 0x0000000238647825 */ /* 0x000fe200078e0202 */
[----:B0-----:R-:W-:-:S03]  /*2c00*/  PRMT R98, RZ, 0x7610, R98 ;  /* 0x00007610ff627816 */ /* 0x001fc60000000062 */
[----:B------:R-:W-:Y:S01]  /*2c10*/  IMAD.MOV.U32 R56, RZ, RZ, c[0x0][0x188] ;  /* 0x00006200ff387624 */ /* 0x000fe200078e00ff */
[----:B------:R-:W-:-:S03]  /*2c20*/  ISETP.GT.AND P1, PT, R0, 0x39, PT ;  /* 0x000000390000780c */ /* 0x000fc60003f24270 */
[----:B------:R-:W-:Y:S01]  /*2c30*/  IMAD R56, R56, 0x39, RZ ;  /* 0x0000003938387824 */ /* 0x000fe200078e02ff */
        /* <DEDUP_REMOVED lines=18> */
[----:B------:R-:W-:Y:S01]  /*2d60*/  IMAD R56, R56, 0x3c, RZ ;  /* 0x0000003c38387824 */ /* 0x000fe200078e02ff */
[----:B------:R-:W-:-:S03]  /*2d70*/  ISETP.GT.AND P1, PT, R0, 0x3d, PT ;  /* 0x0000003d0000780c */ /* 0x000fc60003f24270 */
[----:B------:R-:W-:Y:S01]  /*2d80*/  IMAD.WIDE R116, R56, 0x2, R2 ;  /* 0x0000000238747825 */ /* 0x000fe200078e0202 */
[----:B0-----:R-:W-:-:S03]  /*2d90*/  PRMT R102, RZ, 0x7610, R102 ;  /* 0x00007610ff667816 */ /* 0x001fc60000000066 */
[----:B------:R-:W-:Y:S02]  /*2da0*/  IMAD.MOV.U32 R56, RZ, RZ, c[0x0][0x188] ;  /* 0x00006200ff387624 */ /* 0x000fe400078e00ff */
[----:B------:R-:W-:Y:S02]  /*2db0*/  IMAD.MOV.U32 R57, RZ, RZ, c[0x0][0x188] ;  /* 0x00006200ff397624 */ /* 0x000fe400078e00ff */
[----:B------:R-:W-:Y:S01]  /*2dc0*/  IMAD R56, R56, 0x3d, RZ ;  /* 0x0000003d38387824 */ /* 0x000fe200078e02ff */
[----:B------:R0:W4:Y:S01]  /*2dd0*/  @P0 LDG.E.U16 R102, [R116.64] ;  /* 0x0000000874660981 */ /* 0x000122000c1e1500 */
[----:B------:R-:W-:Y:S01]  /*2de0*/  ISETP.GT.AND P0, PT, R0, 0x3e, PT ;  /* 0x0000003e0000780c */ /* 0x000fe20003f04270 */
[----:B------:R-:W-:Y:S01]  /*2df0*/  IMAD R57, R57, 0x3e, RZ ;  /* 0x0000003e39397824 */ /* 0x000fe200078e02ff */
[----:B------:R-:W-:Y:S01]  /*2e00*/  PRMT R103, RZ, 0x7610, R103 ;  /* 0x00007610ff677816 */ /* 0x000fe20000000067 */
[----:B0-----:R-:W-:Y:S01]  /*2e10*/  IMAD.WIDE R116, R56, 0x2, R2 ;  /* 0x0000000238747825 */ /* 0x001fe200078e0202 */
[----:B------:R-:W-:-:S03]  /*2e20*/  LOP3.LUT R56, R118, 0x3f, RZ, 0xc0, !PT ;  /* 0x0000003f76387812 */ /* 0x000fc600078ec0ff */
[----:B------:R-:W-:Y:S01]  /*2e30*/  IMAD.WIDE R118, R57, 0x2, R2 ;  /* 0x0000000239767825 */ /* 0x000fe200078e0202 */
[----:B------:R0:W4:Y:S03]  /*2e40*/  @P1 LDG.E.U16 R103, [R116.64] ;  /* 0x0000000874671981 */ /* 0x000126000c1e1500 */
[----:B------:R-:W-:-:S04]  /*2e50*/  IMAD.MOV.U32 R57, RZ, RZ, c[0x0][0x188] ;  /* 0x00006200ff397624 */ /* 0x000fc800078e00ff */
[----:B------:R-:W-:Y:S01]  /*2e60*/  IMAD R57, R57, 0x3f, RZ ;  /* 0x0000003f39397824 */ /* 0x000fe200078e02ff */
[----:B0-----:R-:W-:Y:S01]  /*2e70*/  PRMT R116, RZ, 0x7610, R116 ;  /* 0x00007610ff747816 */ /* 0x001fe20000000074 */
[----:B------:R2:W-:Y:S01]  /*2e80*/  STL.64 [R1+0x70], R2 ;  /* 0x0000700201007387 */ /* 0x0005e20000100a00 */
[----:B------:R-:W-:-:S04]  /*2e90*/  IMAD R76, R56, c[0x0][0x18c], RZ ;  /* 0x00006300384c7a24 */ /* 0x000fc800078e02ff */
[----:B------:R0:W4:Y:S01]  /*2ea0*/  @P0 LDG.E.U16 R116, [R118.64] ;  /* 0x0000000876740981 */ /* 0x000122000c1e1500 */
[----:B------:R-:W-:Y:S01]  /*2eb0*/  ISETP.GE.AND P0, PT, R56, R0, PT ;  /* 0x000000003800720c */ /* 0x000fe20003f06270 */
[----:B0-----:R-:W-:Y:S02]  /*2ec0*/  IMAD.WIDE R118, R57, 0x2, R2 ;  /* 0x0000000239767825 */ /* 0x001fe400078e0202 */
[----:B------:R-:W4:Y:S04]  /*2ed0*/  LDL.LU R57, [R1+0xc] ;  /* 0x00000c0001397983 */ /* 0x000f280000300800 */
[----:B------:R-:W4:Y:S01]  /*2ee0*/  LDL.LU R56, [R1+0x10] ;  /* 0x0000100001387983 */ /* 0x000f220000300800 */
[----:B------:R-:W-:Y:S02]  /*2ef0*/  ISETP.GT.AND P1, PT, R0, 0x3f, PT ;  /* 0x0000003f0000780c */ /* 0x000fe40003f24270 */
[----:B------:R-:W-:-:S11]  /*2f00*/  PRMT R117, RZ, 0x7610, R117 ;  /* 0x00007610ff757816 */ /* 0x000fd60000000075 */
[----:B------:R0:W4:Y:S01]  /*2f10*/  @P1 LDG.E.U16 R117, [R118.64] ;  /* 0x0000000876751981 */ /* 0x000122000c1e1500 */
[----:B--2---:R-:W-:Y:S02]  /*2f20*/  IMAD.MOV.U32 R2, RZ, RZ, R122 ;  /* 0x000000ffff027224 */ /* 0x004fe400078e007a */
[----:B------:R-:W-:Y:S02]  /*2f30*/  IMAD.MOV.U32 R3, RZ, RZ, R121 ;  /* 0x000000ffff037224 */ /* 0x000fe400078e0079 */
[----:B------:R-:W-:Y:S02]  /*2f40*/  IMAD.MOV.U32 R59, RZ, RZ, R124 ;  /* 0x000000ffff3b7224 */ /* 0x000fe400078e007c */
[----:B------:R-:W-:Y:S01]  /*2f50*/  IMAD.WIDE R122, R76, 0x2, R2 ;  /* 0x000000024c7a7825 */ /* 0x000fe200078e0202 */
[----:B0-----:R-:W-:Y:S01]  /*2f60*/  PRMT R118, RZ, 0x7610, R118 ;  /* 0x00007610ff767816 */ /* 0x001fe20000000076 */
[----:B------:R-:W-:Y:S06]  /*2f70*/  BAR.SYNC.DEFER_BLOCKING 0x0 ;  /* 0x0000000000007b1d */ /* 0x000fec0000010000 */
[----:B------:R5:W-:Y:S01]  /*2f80*/  STL.64 [R1+0x78], R2 ;  /* 0x0000780201007387 */ /* 0x000be20000100a00 */
[----:B------:R-:W-:-:S03]  /*2f90*/  PRMT R119, RZ, 0x7610, R119 ;  /* 0x00007610ff777816 */ /* 0x000fc60000000077 */
[----:B------:R0:W2:Y:S04]  /*2fa0*/  @!P0 LDG.E.U16 R118, [R122.64] ;  /* 0x000000087a768981 */ /* 0x0000a8000c1e1500 */
[----:B---3--:R1:W-:Y:S01]  /*2fb0*/  STL.64 [R1+0x40], R58 ;  /* 0x0000403a01007387 */ /* 0x0083e20000100a00 */
[----:B0-----:R-:W-:-:S04]  /*2fc0*/  IMAD.WIDE R122, R76, 0x2, R58 ;  /* 0x000000024c7a7825 */ /* 0x001fc800078e023a */
[----:B-----5:R-:W-:Y:S01]  /*2fd0*/  IMAD.MOV.U32 R2, RZ, RZ, R72 ;  /* 0x000000ffff027224 */ /* 0x020fe200078e0048 */
[----:B------:R0:W2:Y:S04]  /*2fe0*/  @!P0 LDG.E.U16 R119, [R122.64] ;  /* 0x000000087a778981 */ /* 0x0000a8000c1e1500 */
[----:B-1----:R-:W5:Y:S04]  /*2ff0*/  LDL.LU R59, [R1+0x14] ;  /* 0x00001400013b7983 */ /* 0x002f680000300800 */
[----:B------:R-:W5:Y:S01]  /*3000*/  LDL.LU R58, [R1+0x20] ;  /* 0x00002000013a7983 */ /* 0x000f620000300800 */
[----:B----4-:R-:W-:-:S03]  /*3010*/  IMAD.MOV.U32 R3, RZ, RZ, R73 ;  /* 0x000000ffff037224 */ /* 0x010fc600078e0049 */
[----:B------:R-:W4:Y:S01]  /*3020*/  LDL.LU R73, [R1+0x24] ;  /* 0x0000240001497983 */ /* 0x000f220000300800 */
[----:B0-----:R-:W-:-:S03]  /*3030*/  IMAD.WIDE R122, R76, 0x2, R2 ;  /* 0x000000024c7a7825 */ /* 0x001fc600078e0202 */
[----:B------:R-:W4:Y:S04]  /*3040*/  LDL.LU R72, [R1+0x48] ;  /* 0x0000480001487983 */ /* 0x000f280000300800 */
[----:B------:R0:W-:Y:S04]  /*3050*/  STL.64 [R1+0x38], R2 ;  /* 0x0000380201007387 */ /* 0x0001e80000100a00 */
[----:B0-----:R-:W2:Y:S04]  /*3060*/  LDL.LU R3, [R1+0x54] ;  /* 0x0000540001037983 */ /* 0x001ea80000300800 */
[----:B------:R-:W2:Y:S01]  /*3070*/  LDL.LU R2, [R1+0x58] ;  /* 0x0000580001027983 */ /* 0x000ea20000300800 */
[----:B------:R-:W-:-:S06]  /*3080*/  PRMT R121, RZ, 0x7610, R121 ;  /* 0x00007610ff797816 */ /* 0x000fcc0000000079 */
[----:B------:R0:W2:Y:S04]  /*3090*/  @!P0 LDG.E.U16 R121, [R122.64] ;  /* 0x000000087a798981 */ /* 0x0000a8000c1e1500 */
[----:B------:R-:W1:Y:S04]  /*30a0*/  S2R R77, SR_TID.X ;  /* 0x00000000004d7919 */ /* 0x000e680000002100 */
[----:B------:R-:W-:Y:S04]  /*30b0*/  STL.64 [R1+0x30], R56 ;  /* 0x0000303801007387 */ /* 0x000fe80000100a00 */
[----:B------:R-:W2:Y:S04]  /*30c0*/  LDL.LU R75, [R1+0x5c] ;  /* 0x00005c00014b7983 */ /* 0x000ea80000300800 */
[----:B------:R-:W2:Y:S01]  /*30d0*/  LDL.LU R74, [R1+0x60] ;  /* 0x00006000014a7983 */ /* 0x000ea20000300800 */
[----:B-1----:R-:W-:-:S05]  /*30e0*/  LOP3.LUT R77, R77, 0x1ff, RZ, 0xc0, !PT ;  /* 0x000001ff4d4d7812 */ /* 0x002fca00078ec0ff */
[----:B------:R-:W-:-:S05]  /*30f0*/  IMAD.SHL.U32 R78, R77, 0x2, RZ ;  /* 0x000000024d4e7824 */ /* 0x000fca00078e00ff */
[----:B------:R-:W-:Y:S04]  /*3100*/  STS.U16 [R78], R125 ;  /* 0x0000007d4e007388 */ /* 0x000fe80000000400 */
[----:B------:R-:W-:Y:S04]  /*3110*/  STS.U16 [R78+0x2000], R4 ;  /* 0x002000044e007388 */ /* 0x000fe80000000400 */
[----:B------:R1:W-:Y:S04]  /*3120*/  STS.U16 [R78+0x4000], R6 ;  /* 0x004000064e007388 */ /* 0x0003e80000000400 */
[----:B-1----:R-:W1:Y:S02]  /*3130*/  S2R R6, SR_TID.X ;  /* 0x0000000000067919 */ /* 0x002e640000002100 */
[----:B-1----:R-:W-:-:S05]  /*3140*/  LOP3.LUT R6, R6, 0x1ff, RZ, 0xc0, !PT ;  /* 0x000001ff06067812 */ /* 0x002fca00078ec0ff */
[----:B------:R-:W-:-:S05]  /*3150*/  IMAD.SHL.U32 R6, R6, 0x2, RZ ;  /* 0x0000000206067824 */ /* 0x000fca00078e00ff */
[----:B------:R1:W-:Y:S04]  /*3160*/  STS.U16 [R6+0x6000], R14 ;  /* 0x0060000e06007388 */ /* 0x0003e80000000400 */
[----:B-1----:R-:W1:Y:S02]  /*3170*/  S2R R14, SR_TID.X ;  /* 0x00000000000e7919 */ /* 0x002e640000002100 */
[----:B-1----:R-:W-:-:S05]  /*3180*/  LOP3.LUT R14, R14, 0x1ff, RZ, 0xc0, !PT ;  /* 0x000001ff0e0e7812 */ /* 0x002fca00078ec0ff */
[----:B------:R-:W-:-:S05]  /*3190*/  IMAD.SHL.U32 R14, R14, 0x2, RZ ;  /* 0x000000020e0e7824 */ /* 0x000fca00078e00ff */
[----:B------:R1:W-:Y:S04]  /*31a0*/  STS.U16 [R14+0x8000], R22 ;  /* 0x008000160e007388 */ /* 0x0003e80000000400 */
[----:B-1----:R-:W1:Y:S04]  /*31b0*/  S2R R22, SR_TID.X ;  /* 0x0000000000167919 */ /* 0x002e680000002100 */
[----:B------:R0:W-:Y:S01]  /*31c0*/  STS.U16 [R14+0xa000], R30 ;  /* 0x00a0001e0e007388 */ /* 0x0001e20000000400 */
[----:B-1----:R-:W-:-:S05]  /*31d0*/  LOP3.LUT R22, R22, 0x1ff, RZ, 0xc0, !PT ;  /* 0x000001ff16167812 */ /* 0x002fca00078ec0ff */
[----:B0-----:R-:W-:Y:S02]  /*31e0*/  IMAD.SHL.U32 R30, R22, 0x2, RZ ;  /* 0x00000002161e7824 */ /* 0x001fe400078e00ff */
[----:B------:R-:W0:Y:S04]  /*31f0*/  S2R R22, SR_TID.X ;  /* 0x0000000000167919 */ /* 0x000e280000002100 */
[----:B------:R1:W-:Y:S01]  /*3200*/  STS.U16 [R14+0xc000], R70 ;  /* 0x00c000460e007388 */ /* 0x0003e20000000400 */
[----:B------:R-:W-:Y:S01]  /*3210*/  PRMT R122, RZ, 0x7610, R122 ;  /* 0x00007610ff7a7816 */ /* 0x000fe2000000007a */
[----:B------:R-:W-:Y:S01]  /*3220*/  IMAD.WIDE R56, R76, 0x2, R56 ;  /* 0x000000024c387825 */ /* 0x000fe200078e0238 */
[----:B------:R-:W-:-:S04]  /*3230*/  PRMT R123, RZ, 0x7610, R123 ;  /* 0x00007610ff7b7816 */ /* 0x000fc8000000007b */
[----:B------:R1:W3:Y:S01]  /*3240*/  @!P0 LDG.E.U16 R122, [R56.64] ;  /* 0x00000008387a8981 */ /* 0x0002e2000c1e1500 */
[----:B------:R-:W-:-:S03]  /*3250*/  LOP3.LUT R30, R30, 0x10, RZ, 0x3c, !PT ;  /* 0x000000101e1e7812 */ /* 0x000fc600078e3cff */
[----:B-1----:R-:W3:Y:S01]  /*3260*/  LDL.LU.64 R56, [R1+0xd8] ;  /* 0x0000d80001387983 */ /* 0x002ee20000300a00 */
[----:B0-----:R-:W-:-:S05]  /*3270*/  LOP3.LUT R22, R22, 0x1ff, RZ, 0xc0, !PT ;  /* 0x000001ff16167812 */ /* 0x001fca00078ec0ff */
[----:B------:R-:W-:Y:S02]  /*3280*/  IMAD.SHL.U32 R70, R22, 0x2, RZ ;  /* 0x0000000216467824 */ /* 0x000fe400078e00ff */
[----:B------:R-:W0:Y:S04]  /*3290*/  S2R R22, SR_TID.X ;  /* 0x0000000000167919 */ /* 0x000e280000002100 */
[----:B-----5:R1:W-:Y:S01]  /*32a0*/  STL.64 [R1+0x28], R58 ;  /* 0x0000283a01007387 */ /* 0x0203e20000100a00 */
[----:B------:R-:W-:-:S03]  /*32b0*/  PRMT R124, RZ, 0x7610, R124 ;  /* 0x00007610ff7c7816 */ /* 0x000fc6000000007c */
[----:B------:R-:W-:Y:S01]  /*32c0*/  STS.U16 [R14+0xe000], R98 ;  /* 0x00e000620e007388 */ /* 0x000fe20000000400 */
[----:B-1----:R-:W-:-:S03]  /*32d0*/  IMAD.WIDE R58, R76, 0x2, R58 ;  /* 0x000000024c3a7825 */ /* 0x002fc600078e023a */
[----:B------:R-:W-:Y:S04]  /*32e0*/  STS.U16 [R30+0x400], R79 ;  /* 0x0004004f1e007388 */ /* 0x000fe80000000400 */
[----:B------:R1:W5:Y:S04]  /*32f0*/  @!P0 LDG.E.U16 R123, [R58.64] ;  /* 0x000000083a7b8981 */ /* 0x000368000c1e1500 */
[----:B------:R-:W-:Y:S01]  /*3300*/  STS.U16 [R30+0x2400], R80 ;  /* 0x002400501e007388 */ /* 0x000fe20000000400 */
[----:B0-----:R-:W-:-:S03]  /*3310*/  LOP3.LUT R22, R22, 0x1ff, RZ, 0xc0, !PT ;  /* 0x000001ff16167812 */ /* 0x001fc600078ec0ff */
[----:B-1----:R-:W3:Y:S04]  /*3320*/  LDL.LU.64 R58, [R1+0xd0] ;  /* 0x0000d000013a7983 */ /* 0x002ee80000300a00 */
[----:B----4-:R0:W-:Y:S01]  /*3330*/  STL.64 [R1+0x20], R72 ;  /* 0x0000204801007387 */ /* 0x0101e20000100a00 */
[----:B------:R-:W-:-:S03]  /*3340*/  PRMT R125, RZ, 0x7610, R125 ;  /* 0x00007610ff7d7816 */ /* 0x000fc6000000007d */
[----:B------:R-:W-:Y:S01]  /*3350*/  STS.U16 [R30+0x4400], R7 ;  /* 0x004400071e007388 */ /* 0x000fe20000000400 */
[----:B------:R-:W-:-:S03]  /*3360*/  LOP3.LUT R70, R70, 0x20, RZ, 0x3c, !PT ;  /* 0x0000002046467812 */ /* 0x000fc600078e3cff */
[----:B------:R-:W-:Y:S01]  /*3370*/  STS.U16 [R30+0x6400], R15 ;  /* 0x0064000f1e007388 */ /* 0x000fe20000000400 */
[----:B0-----:R-:W-:-:S03]  /*3380*/  IMAD.WIDE R72, R76, 0x2, R72 ;  /* 0x000000024c487825 */ /* 0x001fc600078e0248 */
[----:B------:R-:W-:Y:S01]  /*3390*/  STS.U16 [R30+0x8400], R23 ;  /* 0x008400171e007388 */ /* 0x000fe20000000400 */
[----:B------:R-:W-:-:S03]  /*33a0*/  PRMT R4, RZ, 0x7610, R4 ;  /* 0x00007610ff047816 */ /* 0x000fc60000000004 */
[----:B------:R2:W4:Y:S04]  /*33b0*/  @!P0 LDG.E.U16 R124, [R72.64] ;  /* 0x00000008487c8981 */ /* 0x000528000c1e1500 */
[----:B------:R-:W-:Y:S04]  /*33c0*/  STS.U16 [R30+0xa400], R31 ;  /* 0x00a4001f1e007388 */ /* 0x000fe80000000400 */
[----:B------:R-:W-:Y:S01]  /*33d0*/  STS.U16 [R30+0xc400], R71 ;  /* 0x00c400471e007388 */ /* 0x000fe20000000400 */
[----:B--2---:R-:W-:-:S03]  /*33e0*/  IMAD.WIDE R72, R76, 0x2, R2 ;  /* 0x000000024c487825 */ /* 0x004fc600078e0202 */
[----:B------:R0:W-:Y:S04]  /*33f0*/  STS.U16 [R30+0xe400], R99 ;  /* 0x00e400631e007388 */ /* 0x0001e80000000400 */
[----:B------:R-:W-:Y:S04]  /*3400*/  STS.U16 [R70+0x800], R81 ;  /* 0x0008005146007388 */ /* 0x000fe80000000400 */
[----:B------:R1:W2:Y:S01]  /*3410*/  @!P0 LDG.E.U16 R125, [R72.64] ;  /* 0x00000008487d8981 */ /* 0x0002a2000c1e1500 */
[----:B0-----:R-:W-:-:S03]  /*3420*/  IMAD.SHL.U32 R30, R22, 0x2, RZ ;  /* 0x00000002161e7824 */ /* 0x001fc600078e00ff */
[----:B------:R-:W-:Y:S02]  /*3430*/  STS.U16 [R70+0x2800], R82 ;  /* 0x0028005246007388 */ /* 0x000fe40000000400 */
[C---:B------:R-:W-:Y:S02]  /*3440*/  LOP3.LUT R22, R30.reuse, 0x30, RZ, 0x3c, !PT ;  /* 0x000000301e167812 */ /* 0x040fe400078e3cff */
[----:B------:R-:W-:Y:S04]  /*3450*/  STS.U16 [R70+0x4800], R8 ;  /* 0x0048000846007388 */ /* 0x000fe80000000400 */
[----:B------:R-:W-:Y:S04]  /*3460*/  STS.U16 [R70+0x6800], R16 ;  /* 0x0068001046007388 */ /* 0x000fe80000000400 */
[----:B------:R-:W-:Y:S04]  /*3470*/  STS.U16 [R70+0x8800], R24 ;  /* 0x0088001846007388 */ /* 0x000fe80000000400 */
[----:B------:R-:W-:Y:S04]  /*3480*/  STS.U16 [R70+0xa800], R36 ;  /* 0x00a8002446007388 */ /* 0x000fe80000000400 */
[----:B------:R-:W-:Y:S04]  /*3490*/  STS.U16 [R70+0xc800], R88 ;  /* 0x00c8005846007388 */ /* 0x000fe80000000400 */
[----:B------:R-:W-:Y:S01]  /*34a0*/  STS.U16 [R70+0xe800], R100 ;  /* 0x00e8006446007388 */ /* 0x000fe20000000400 */
[----:B------:R-:W-:-:S03]  /*34b0*/  LOP3.LUT R15, R30, 0x40, RZ, 0x3c, !PT ;  /* 0x000000401e0f7812 */ /* 0x000fc600078e3cff */
[----:B------:R-:W-:Y:S04]  /*34c0*/  STS.U16 [R22+0xc00], R83 ;  /* 0x000c005316007388 */ /* 0x000fe80000000400 */
[----:B------:R-:W-:Y:S01]  /*34d0*/  STS.U16 [R22+0x2c00], R84 ;  /* 0x002c005416007388 */ /* 0x000fe20000000400 */
[----:B------:R-:W-:-:S03]  /*34e0*/  IMAD.WIDE R76, R76, 0x2, R74 ;  /* 0x000000024c4c7825 */ /* 0x000fc600078e024a */
[----:B-1----:R-:W2:Y:S04]  /*34f0*/  LDL.LU.64 R72, [R1+0xc8] ;  /* 0x0000c80001487983 */ /* 0x002ea80000300a00 */
[----:B------:R0:W2:Y:S04]  /*3500*/  @!P0 LDG.E.U16 R4, [R76.64] ;  /* 0x000000084c048981 */ /* 0x0000a8000c1e1500 */
[----:B------:R-:W-:Y:S04]  /*3510*/  STS.U16 [R22+0x4c00], R9 ;  /* 0x004c000916007388 */ /* 0x000fe80000000400 */
[----:B------:R-:W-:Y:S04]  /*3520*/  STS.U16 [R22+0x6c00], R17 ;  /* 0x006c001116007388 */ /* 0x000fe80000000400 */
[----:B------:R-:W-:Y:S04]  /*3530*/  STS.U16 [R22+0x8c00], R25 ;  /* 0x008c001916007388 */ /* 0x000fe80000000400 */
[----:B------:R1:W-:Y:S04]  /*3540*/  STL.64 [R1+0x8], R74 ;  /* 0x0000084a01007387 */ /* 0x0003e80000100a00 */
[----:B------:R-:W-:Y:S04]  /*3550*/  STS.U16 [R22+0xac00], R37 ;  /* 0x00ac002516007388 */ /* 0x000fe80000000400 */
[----:B------:R-:W-:Y:S04]  /*3560*/  STS.U16 [R22+0xcc00], R89 ;  /* 0x00cc005916007388 */ /* 0x000fe80000000400 */
[----:B-1----:R-:W2:Y:S04]  /*3570*/  LDL.LU.64 R74, [R1+0xc0] ;  /* 0x0000c000014a7983 */ /* 0x002ea80000300a00 */
[----:B0-----:R-:W2:Y:S04]  /*3580*/  LDL.LU.64 R76, [R1+0xb8] ;  /* 0x0000b800014c7983 */ /* 0x001ea80000300a00 */
[----:B------:R-:W-:Y:S01]  /*3590*/  STS.U16 [R22+0xec00], R101 ;  /* 0x00ec006516007388 */ /* 0x000fe20000000400 */
[----:B------:R-:W-:-:S03]  /*35a0*/  LOP3.LUT R7, R6, 0x50, RZ, 0x3c, !PT ;  /* 0x0000005006077812 */ /* 0x000fc600078e3cff */
[----:B------:R-:W2:Y:S04]  /*35b0*/  LDL.LU R78, [R1+0xb4] ;  /* 0x0000b400014e7983 */ /* 0x000ea80000300800 */
[----:B------:R0:W-:Y:S04]  /*35c0*/  STS.U16 [R15+0x1000], R85 ;  /* 0x001000550f007388 */ /* 0x0001e80000000400 */
[----:B------:R-:W2:Y:S04]  /*35d0*/  LDL.LU R79, [R1+0xb0] ;  /* 0x0000b000014f7983 */ /* 0x000ea80000300800 */
[----:B------:R1:W-:Y:S04]  /*35e0*/  STS.U16 [R15+0x3000], R86 ;  /* 0x003000560f007388 */ /* 0x0003e80000000400 */
[----:B------:R-:W2:Y:S04]  /*35f0*/  LDL.LU R80, [R1+0xac] ;  /* 0x0000ac0001507983 */ /* 0x000ea80000300800 */
[----:B------:R-:W-:Y:S04]  /*3600*/  STS.U16 [R15+0x5000], R10 ;  /* 0x0050000a0f007388 */ /* 0x000fe80000000400 */
        /* <DEDUP_REMOVED lines=8> */
[----:B0-----:R-:W2:Y:S04]  /*3690*/  LDL.LU R85, [R1+0x98] ;  /* 0x0000980001557983 */ /* 0x001ea80000300800 */
[----:B------:R-:W-:Y:S04]  /*36a0*/  STS.U16 [R15+0xf000], R102 ;  /* 0x00f000660f007388 */ /* 0x000fe80000000400 */
[----:B-1----:R-:W2:Y:S04]  /*36b0*/  LDL.LU R86, [R1+0x94] ;  /* 0x0000940001567983 */ /* 0x002ea80000300800 */
[----:B------:R0:W-:Y:S04]  /*36c0*/  STS.U16 [R7+0x1400], R87 ;  /* 0x0014005707007388 */ /* 0x0001e80000000400 */
[----:B------:R1:W-:Y:S04]  /*36d0*/  STS.U16 [R7+0x3400], R64 ;  /* 0x0034004007007388 */ /* 0x0003e80000000400 */
[----:B0-----:R-:W2:Y:S04]  /*36e0*/  LDL.LU R87, [R1+0x90] ;  /* 0x0000900001577983 */ /* 0x001ea80000300800 */
[----:B-1----:R-:W2:Y:S04]  /*36f0*/  LDL.LU R64, [R1+0x8c] ;  /* 0x00008c0001407983 */ /* 0x002ea80000300800 */
[----:B------:R-:W2:Y:S01]  /*3700*/  LDL R16, [R1+0x4c] ;  /* 0x00004c0001107983 */ /* 0x000ea20000100800 */
[----:B------:R-:W-:-:S03]  /*3710*/  LOP3.LUT R6, R6, 0x60, RZ, 0x3c, !PT ;  /* 0x0000006006067812 */ /* 0x000fc600078e3cff */
[----:B------:R-:W-:Y:S04]  /*3720*/  STS.U16 [R7+0x5400], R11 ;  /* 0x0054000b07007388 */ /* 0x000fe80000000400 */
[----:B------:R-:W-:Y:S04]  /*3730*/  STS.U16 [R7+0x7400], R19 ;  /* 0x0074001307007388 */ /* 0x000fe80000000400 */
[----:B------:R-:W-:Y:S04]  /*3740*/  STS.U16 [R7+0x9400], R27 ;  /* 0x0094001b07007388 */ /* 0x000fe80000000400 */
[----:B------:R-:W-:Y:S04]  /*3750*/  STS.U16 [R7+0xb400], R39 ;  /* 0x00b4002707007388 */ /* 0x000fe80000000400 */
[----:B------:R-:W-:Y:S04]  /*3760*/  STS.U16 [R7+0xd400], R91 ;  /* 0x00d4005b07007388 */ /* 0x000fe80000000400 */
[----:B------:R0:W-:Y:S04]  /*3770*/  STS.U16 [R7+0xf400], R103 ;  /* 0x00f4006707007388 */ /* 0x0001e80000000400 */
[----:B------:R1:W-:Y:S04]  /*3780*/  STS.U16 [R6+0x1800], R65 ;  /* 0x0018004106007388 */ /* 0x0003e80000000400 */
[----:B------:R0:W-:Y:S04]  /*3790*/  STS.U16 [R6+0x3800], R66 ;  /* 0x0038004206007388 */ /* 0x0001e80000000400 */
[----:B------:R-:W-:Y:S04]  /*37a0*/  STS.U16 [R6+0x5800], R12 ;  /* 0x0058000c06007388 */ /* 0x000fe80000000400 */
[----:B------:R-:W-:Y:S04]  /*37b0*/  STS.U16 [R6+0x7800], R20 ;  /* 0x0078001406007388 */ /* 0x000fe80000000400 */
[----:B------:R-:W-:Y:S04]  /*37c0*/  STS.U16 [R6+0x9800], R28 ;  /* 0x0098001c06007388 */ /* 0x000fe80000000400 */
[----:B------:R-:W-:Y:S04]  /*37d0*/  STS.U16 [R6+0xb800], R68 ;  /* 0x00b8004406007388 */ /* 0x000fe80000000400 */
[----:B------:R-:W-:Y:S04]  /*37e0*/  STS.U16 [R6+0xd800], R96 ;  /* 0x00d8006006007388 */ /* 0x000fe80000000400 */
[----:B------:R5:W-:Y:S01]  /*37f0*/  STS.U16 [R6+0xf800], R116 ;  /* 0x00f8007406007388 */ /* 0x000be20000000400 */
[----:B0-----:R-:W-:-:S03]  /*3800*/  LOP3.LUT R7, R14, 0x70, RZ, 0x3c, !PT ;  /* 0x000000700e077812 */ /* 0x001fc600078e3cff */
[----:B-1----:R-:W2:Y:S04]  /*3810*/  LDL.LU R65, [R1+0x88] ;  /* 0x0000880001417983 */ /* 0x002ea80000300800 */
[----:B------:R-:W2:Y:S04]  /*3820*/  LDL.LU R66, [R1+0x84] ;  /* 0x0000840001427983 */ /* 0x000ea80000300800 */
[----:B-----5:R-:W0:Y:S04]  /*3830*/  S2R R6, SR_TID.X ;  /* 0x0000000000067919 */ /* 0x020e280000002100 */
[----:B------:R1:W-:Y:S04]  /*3840*/  STS.U16 [R7+0x1c00], R67 ;  /* 0x001c004307007388 */ /* 0x0003e80000000400 */
[----:B------:R-:W-:Y:S04]  /*3850*/  STS.U16 [R7+0x3c00], R5 ;  /* 0x003c000507007388 */ /* 0x000fe80000000400 */
[----:B-1----:R-:W5:Y:S01]  /*3860*/  LDL.LU R67, [R1+0x80] ;  /* 0x0000800001437983 */ /* 0x002f620000300800 */
[----:B0-----:R-:W-:-:S03]  /*3870*/  LOP3.LUT R6, R6, 0x1c0, RZ, 0xc0, !PT ;  /* 0x000001c006067812 */ /* 0x001fc600078ec0ff */
[----:B------:R-:W-:Y:S01]  /*3880*/  STS.U16 [R7+0x5c00], R13 ;  /* 0x005c000d07007388 */ /* 0x000fe20000000400 */
[----:B------:R-:W-:-:S03]  /*3890*/  SHF.R.U32.HI R6, RZ, 0x2, R6 ;  /* 0x00000002ff067819 */ /* 0x000fc60000011606 */
[----:B------:R-:W-:Y:S01]  /*38a0*/  STS.U16 [R7+0x7c00], R21 ;  /* 0x007c001507007388 */ /* 0x000fe20000000400 */
[----:B------:R-:W-:-:S03]  /*38b0*/  LOP3.LUT R6, R14, R6, RZ, 0x3c, !PT ;  /* 0x000000060e067212 */ /* 0x000fc600078e3cff */
[----:B------:R-:W-:Y:S04]  /*38c0*/  STS.U16 [R7+0x9c00], R29 ;  /* 0x009c001d07007388 */ /* 0x000fe80000000400 */
[----:B------:R-:W-:Y:S04]  /*38d0*/  STS.U16 [R7+0xbc00], R69 ;  /* 0x00bc004507007388 */ /* 0x000fe80000000400 */
[----:B------:R-:W-:Y:S04]  /*38e0*/  STS.U16 [R7+0xdc00], R97 ;  /* 0x00dc006107007388 */ /* 0x000fe80000000400 */
[----:B------:R-:W-:Y:S04]  /*38f0*/  STS.U16 [R7+0xfc00], R117 ;  /* 0x00fc007507007388 */ /* 0x000fe80000000400 */
[----:B------:R-:W-:Y:S04]  /*3900*/  STS.U16 [R6+0x10000], R118 ;  /* 0x0100007606007388 */ /* 0x000fe80000000400 */
[----:B------:R-:W-:Y:S04]  /*3910*/  STS.U16 [R6+0x10400], R119 ;  /* 0x0104007706007388 */ /* 0x000fe80000000400 */
[----:B------:R0:W-:Y:S04]  /*3920*/  STS.U16 [R6+0x10800], R121 ;  /* 0x0108007906007388 */ /* 0x0001e80000000400 */
[----:B0-----:R-:W5:Y:S04]  /*3930*/  LDL R121, [R1+0x50] ;  /* 0x0000500001797983 */ /* 0x001f680000100800 */
[----:B---3--:R-:W-:Y:S04]  /*3940*/  STS.U16 [R6+0x10c00], R122 ;  /* 0x010c007a06007388 */ /* 0x008fe80000000400 */
[----:B------:R-:W-:Y:S04]  /*3950*/  STS.U16 [R6+0x11000], R123 ;  /* 0x0110007b06007388 */ /* 0x000fe80000000400 */
[----:B----4-:R-:W-:Y:S04]  /*3960*/  STS.U16 [R6+0x11400], R124 ;  /* 0x0114007c06007388 */ /* 0x010fe80000000400 */
[----:B--2---:R0:W-:Y:S04]  /*3970*/  STS.U16 [R6+0x11800], R125 ;  /* 0x0118007d06007388 */ /* 0x0041e80000000400 */
[----:B0-----:R-:W2:Y:S04]  /*3980*/  LDL.LU.64 R124, [R1+0x38] ;  /* 0x00003800017c7983 */ /* 0x001ea80000300a00 */
[----:B------:R-:W3:Y:S04]  /*3990*/  LDL.LU.64 R122, [R1+0x40] ;  /* 0x00004000017a7983 */ /* 0x000ee80000300a00 */
[----:B------:R-:W-:Y:S04]  /*39a0*/  STS.U16 [R6+0x11c00], R4 ;  /* 0x011c000406007388 */ /* 0x000fe80000000400 */
[----:B------:R-:W-:Y:S06]  /*39b0*/  BAR.SYNC.DEFER_BLOCKING 0x0 ;  /* 0x0000000000007b1d */ /* 0x000fec0000010000 */
[----:B------:R-:W-:Y:S04]  /*39c0*/  LDSM.16.MT88.4 R96, [R120] ;  /* 0x000000007860783b */ /* 0x000fe80000004200 */
[----:B------:R-:W-:Y:S04]  /*39d0*/  LDSM.16.MT88.4 R100, [R120+0x100] ;  /* 0x000100007864783b */ /* 0x000fe80000004200 */
[----:B------:R-:W-:Y:S04]  /*39e0*/  LDSM.16.MT88.4 R68, [R120+0x300] ;  /* 0x000300007844783b */ /* 0x000fe80000004200 */
[----:B------:R-:W-:Y:S04]  /*39f0*/  LDSM.16.MT88.4 R88, [R120+0x200] ;  /* 0x000200007858783b */ /* 0x000fe80000004200 */
[----:B------:R-:W-:Y:S04]  /*3a00*/  LDSM.16.MT88.4 R20, [R120+0x4000] ;  /* 0x004000007814783b */ /* 0x000fe80000004200 */
[----:B------:R-:W-:Y:S04]  /*3a10*/  LDSM.16.MT88.4 R24, [R120+0x4100] ;  /* 0x004100007818783b */ /* 0x000fe80000004200 */
[----:B------:R-:W-:Y:S04]  /*3a20*/  LDSM.16.MT88.4 R28, [R120+0x4200] ;  /* 0x00420000781c783b */ /* 0x000fe80000004200 */
[----:B------:R-:W0:Y:S04]  /*3a30*/  LDSM.16.M88.4 R4, [R16+0x10000] ;  /* 0x010000001004783b */ /* 0x000e280000000200 */
[----:B------:R-:W-:Y:S04]  /*3a40*/  LDSM.16.M88.4 R8, [R16+0x10800] ;  /* 0x010800001008783b */ /* 0x000fe80000000200 */
[----:B------:R-:W1:Y:S04]  /*3a50*/  LDSM.16.M88.4 R12, [R16+0x11000] ;  /* 0x01100000100c783b */ /* 0x000e680000000200 */
[----:B------:R-:W4:Y:S01]  /*3a60*/  LDSM.16.M88.4 R16, [R16+0x11800] ;  /* 0x011800001010783b */ /* 0x000f220000000200 */
[----:B0-----:R-:W-:Y:S08]  /*3a70*/  HMMA.16816.F32 R104, R100, R4, R104 ;  /* 0x000000046468723c */ /* 0x001ff00000001868 */
[----:B-1----:R-:W-:Y:S08]  /*3a80*/  HMMA.16816.F32 R112, R96, R12, R112 ;  /* 0x0000000c6070723c */ /* 0x002ff00000001870 */
[C---:B------:R-:W-:Y:S08]  /*3a90*/  HMMA.16816.F32 R36, R100.reuse, R8, R92 ;  /* 0x000000086424723c */ /* 0x040ff0000000185c */
[C---:B------:R-:W-:Y:S08]  /*3aa0*/  HMMA.16816.F32 R40, R100.reuse, R12, R40 ;  /* 0x0000000c6428723c */ /* 0x040ff00000001828 */
[----:B----4-:R-:W-:Y:S08]  /*3ab0*/  HMMA.16816.F32 R44, R100, R16, R44 ;  /* 0x00000010642c723c */ /* 0x010ff0000000182c */
[C---:B------:R-:W-:Y:S08]  /*3ac0*/  HMMA.16816.F32 R76, R68.reuse, R4, R76 ;  /* 0x00000004444c723c */ /* 0x040ff0000000184c */
[C---:B------:R-:W-:Y:S08]  /*3ad0*/  HMMA.16816.F32 R80, R68.reuse, R8, R80 ;  /* 0x000000084450723c */ /* 0x040ff00000001850 */
[C---:B------:R-:W-:Y:S08]  /*3ae0*/  HMMA.16816.F32 R84, R68.reuse, R12, R84 ;  /* 0x0000000c4454723c */ /* 0x040ff00000001854 */
[----:B-----5:R-:W-:Y:S01]  /*3af0*/  HMMA.16816.F32 R64, R68, R16, R64 ;  /* 0x000000104440723c */ /* 0x020fe20000001840 */
[----:B------:R-:W0:Y:S07]  /*3b00*/  LDSM.16.MT88.4 R68, [R120+0x4300] ;  /* 0x004300007844783b */ /* 0x000e2e0000004200 */
[C---:B------:R-:W-:Y:S08]  /*3b10*/  HMMA.16816.F32 R60, R96.reuse, R4, R60 ;  /* 0x00000004603c723c */ /* 0x040ff0000000183c */
[C---:B------:R-:W-:Y:S08]  /*3b20*/  HMMA.16816.F32 R32, R96.reuse, R8, R32 ;  /* 0x000000086020723c */ /* 0x040ff00000001820 */
[----:B------:R-:W-:Y:S08]  /*3b30*/  HMMA.16816.F32 R96, R96, R16, R108 ;  /* 0x000000106060723c */ /* 0x000ff0000000186c */
[C---:B------:R-:W-:Y:S08]  /*3b40*/  HMMA.16816.F32 R48, R88.reuse, R4, R48 ;  /* 0x000000045830723c */ /* 0x040ff00000001830 */
[C---:B------:R-:W-:Y:S08]  /*3b50*/  HMMA.16816.F32 R52, R88.reuse, R8, R52 ;  /* 0x000000085834723c */ /* 0x040ff00000001834 */
[C---:B------:R-:W-:Y:S08]  /*3b60*/  HMMA.16816.F32 R56, R88.reuse, R12, R56 ;  /* 0x0000000c5838723c */ /* 0x040ff00000001838 */
[----:B------:R-:W-:Y:S08]  /*3b70*/  HMMA.16816.F32 R72, R88, R16, R72 ;  /* 0x000000105848723c */ /* 0x000ff00000001848 */
[----:B------:R-:W-:Y:S08]  /*3b80*/  HMMA.16816.F32 R88, R20, R14, R112 ;  /* 0x0000000e1458723c */ /* 0x000ff00000001870 */
[C---:B------:R-:W-:Y:S08]  /*3b90*/  HMMA.16816.F32 R116, R24.reuse, R6, R104 ;  /* 0x000000061874723c */ /* 0x040ff00000001868 */
[C---:B------:R-:W-:Y:S01]  /*3ba0*/  HMMA.16816.F32 R92, R24.reuse, R10, R36 ;  /* 0x0000000a185c723c */ /* 0x040fe20000001824 */
[----:B------:R-:W-:Y:S07]  /*3bb0*/  LDSM.16.M88.4 R36, [R121+0x10000] ;  /* 0x010000007924783b */ /* 0x000fee0000000200 */
[C---:B------:R-:W-:Y:S01]  /*3bc0*/  HMMA.16816.F32 R112, R24.reuse, R14, R40 ;  /* 0x0000000e1870723c */ /* 0x040fe20000001828 */
[----:B------:R-:W-:Y:S07]  /*3bd0*/  LDSM.16.MT88.4 R40, [R120+0x8000] ;  /* 0x008000007828783b */ /* 0x000fee0000004200 */
[----:B------:R-:W-:Y:S01]  /*3be0*/  HMMA.16816.F32 R108, R24, R18, R44 ;  /* 0x00000012186c723c */ /* 0x000fe2000000182c */
[----:B------:R-:W1:Y:S04]  /*3bf0*/  LDSM.16.M88.4 R24, [R121+0x11000] ;  /* 0x011000007918783b */ /* 0x000e680000000200 */
[----:B------:R-:W-:Y:S03]  /*3c00*/  LDSM.16.MT88.4 R44, [R120+0x8100] ;  /* 0x00810000782c783b */ /* 0x000fe60000004200 */
[C---:B------:R-:W-:Y:S08]  /*3c10*/  HMMA.16816.F32 R60, R20.reuse, R6, R60 ;  /* 0x00000006143c723c */ /* 0x040ff0000000183c */
[C---:B------:R-:W-:Y:S08]  /*3c20*/  HMMA.16816.F32 R32, R20.reuse, R10, R32 ;  /* 0x0000000a1420723c */ /* 0x040ff00000001820 */
[----:B------:R-:W-:Y:S01]  /*3c30*/  HMMA.16816.F32 R96, R20, R18, R96 ;  /* 0x000000121460723c */ /* 0x000fe20000001860 */
[----:B------:R-:W4:Y:S07]  /*3c40*/  LDSM.16.M88.4 R20, [R121+0x10800] ;  /* 0x010800007914783b */ /* 0x000f2e0000000200 */
[C---:B------:R-:W-:Y:S01]  /*3c50*/  HMMA.16816.F32 R100, R28.reuse, R6, R48 ;  /* 0x000000061c64723c */ /* 0x040fe20000001830 */
[----:B------:R-:W-:Y:S07]  /*3c60*/  LDSM.16.MT88.4 R48, [R120+0xc000] ;  /* 0x00c000007830783b */ /* 0x000fee0000004200 */
[C---:B------:R-:W-:Y:S08]  /*3c70*/  HMMA.16816.F32 R52, R28.reuse, R10, R52 ;  /* 0x0000000a1c34723c */ /* 0x040ff00000001834 */
[C---:B------:R-:W-:Y:S08]  /*3c80*/  HMMA.16816.F32 R56, R28.reuse, R14, R56 ;  /* 0x0000000e1c38723c */ /* 0x040ff00000001838 */
[----:B------:R-:W-:Y:S01]  /*3c90*/  HMMA.16816.F32 R104, R28, R18, R72 ;  /* 0x000000121c68723c */ /* 0x000fe20000001848 */
[----:B------:R-:W5:Y:S04]  /*3ca0*/  LDSM.16.M88.4 R28, [R121+0x11800] ;  /* 0x01180000791c783b */ /* 0x000f680000000200 */
[----:B------:R-:W-:Y:S03]  /*3cb0*/  LDSM.16.MT88.4 R72, [R120+0xc200] ;  /* 0x00c200007848783b */ /* 0x000fe60000004200 */
[C---:B0-----:R-:W-:Y:S01]  /*3cc0*/  HMMA.16816.F32 R76, R68.reuse, R6, R76 ;  /* 0x00000006444c723c */ /* 0x041fe2000000184c */
[----:B------:R-:W0:Y:S07]  /*3cd0*/  LDSM.16.MT88.4 R4, [R120+0x8200] ;  /* 0x008200007804783b */ /* 0x000e2e0000004200 */
[C---:B------:R-:W-:Y:S01]  /*3ce0*/  HMMA.16816.F32 R80, R68.reuse, R10, R80 ;  /* 0x0000000a4450723c */ /* 0x040fe20000001850 */
[----:B------:R-:W0:Y:S07]  /*3cf0*/  LDSM.16.MT88.4 R8, [R120+0x8300] ;  /* 0x008300007808783b */ /* 0x000e2e0000004200 */
[----:B------:R-:W-:Y:S08]  /*3d00*/  HMMA.16816.F32 R84, R68, R14, R84 ;  /* 0x0000000e4454723c */ /* 0x000ff00000001854 */
[C---:B-1----:R-:W-:Y:S08]  /*3d10*/  HMMA.16816.F32 R12, R40.reuse, R24, R88 ;  /* 0x00000018280c723c */ /* 0x042ff00000001858 */
[C---:B------:R-:W-:Y:S08]  /*3d20*/  HMMA.16816.F32 R60, R40.reuse, R36, R60 ;  /* 0x00000024283c723c */ /* 0x040ff0000000183c */
[C---:B----4-:R-:W-:Y:S08]  /*3d30*/  HMMA.16816.F32 R32, R40.reuse, R20, R32 ;  /* 0x000000142820723c */ /* 0x050ff00000001820 */
[----:B-----5:R-:W-:Y:S08]  /*3d40*/  HMMA.16816.F32 R40, R40, R28, R96 ;  /* 0x0000001c2828723c */ /* 0x020ff00000001860 */
[----:B------:R-:W-:Y:S08]  /*3d50*/  HMMA.16816.F32 R96, R44, R24, R112 ;  /* 0x000000182c60723c */ /* 0x000ff00000001870 */
[----:B------:R-:W-:Y:S07]  /*3d60*/  HMMA.16816.F32 R112, R48, R26, R12 ;  /* 0x0000001a3070723c */ /* 0x000fee000000180c */
[----:B------:R-:W-:Y:S01]  /*3d70*/  IMAD.U32 R14, RZ, RZ, UR4 ;  /* 0x00000004ff0e7e24 */ /* 0x000fe2000f8e00ff */
[----:B------:R-:W-:Y:S01]  /*3d80*/  HMMA.16816.F32 R88, R44, R36, R116 ;  /* 0x000000242c58723c */ /* 0x000fe20000001874 */
[----:B------:R-:W4:Y:S02]  /*3d90*/  LDL.LU.64 R116, [R1+0x28] ;  /* 0x0000280001747983 */ /* 0x000f240000300a00 */
[----:B------:R-:W-:-:S02]  /*3da0*/  IMAD.WIDE R14, R14, 0x2, R2 ;  /* 0x000000020e0e7825 */ /* 0x000fc400078e0202 */
[----:B------:R-:W5:Y:S03]  /*3db0*/  LDL.LU.64 R118, [R1+0x30] ;  /* 0x0000300001767983 */ /* 0x000f660000300a00 */
[-C--:B0-----:R-:W-:Y:S08]  /*3dc0*/  HMMA.16816.F32 R100, R4, R36.reuse, R100 ;  /* 0x000000240464723c */ /* 0x081ff00000001864 */
[----:B------:R-:W-:Y:S01]  /*3dd0*/  HMMA.16816.F32 R76, R8, R36, R76 ;  /* 0x00000024084c723c */ /* 0x000fe2000000184c */
[----:B------:R-:W2:Y:S07]  /*3de0*/  LDL.LU.64 R36, [R1+0x20] ;  /* 0x0000200001247983 */ /* 0x000eae0000300a00 */
[-C--:B------:R-:W-:Y:S08]  /*3df0*/  HMMA.16816.F32 R56, R4, R24.reuse, R56 ;  /* 0x000000180438723c */ /* 0x080ff00000001838 */
[----:B------:R-:W-:Y:S01]  /*3e00*/  HMMA.16816.F32 R84, R8, R24, R84 ;  /* 0x000000180854723c */ /* 0x000fe20000001854 */
[----:B------:R-:W2:Y:S04]  /*3e10*/  LDL.LU.64 R24, [R1+0x8] ;  /* 0x0000080001187983 */ /* 0x000ea80000300a00 */
[----:B------:R-:W2:Y:S01]  /*3e20*/  LDL.LU.64 R2, [R1+0x78] ;  /* 0x0000780001027983 */ /* 0x000ea20000300a00 */
[----:B------:R-:W-:-:S02]  /*3e30*/  IMAD.U32 R12, RZ, RZ, UR4 ;  /* 0x00000004ff0c7e24 */ /* 0x000fc4000f8e00ff */
[----:B------:R-:W-:Y:S01]  /*3e40*/  HMMA.16816.F32 R68, R68, R18, R64 ;  /* 0x000000124444723c */ /* 0x000fe20000001840 */
[----:B------:R-:W0:Y:S04]  /*3e50*/  LDSM.16.MT88.4 R16, [R120+0xc100] ;  /* 0x00c100007810783b */ /* 0x000e280000004200 */
[----:B------:R-:W1:Y:S03]  /*3e60*/  LDSM.16.MT88.4 R64, [R120+0xc300] ;  /* 0x00c300007840783b */ /* 0x000e660000004200 */
[C---:B------:R-:W-:Y:S08]  /*3e70*/  HMMA.16816.F32 R52, R4.reuse, R20, R52 ;  /* 0x000000140434723c */ /* 0x040ff00000001834 */
[----:B------:R-:W-:Y:S08]  /*3e80*/  HMMA.16816.F32 R4, R4, R28, R104 ;  /* 0x0000001c0404723c */ /* 0x000ff00000001868 */
[C---:B------:R-:W-:Y:S08]  /*3e90*/  HMMA.16816.F32 R92, R44.reuse, R20, R92 ;  /* 0x000000142c5c723c */ /* 0x040ff0000000185c */
[----:B------:R-:W-:Y:S08]  /*3ea0*/  HMMA.16816.F32 R44, R44, R28, R108 ;  /* 0x0000001c2c2c723c */ /* 0x000ff0000000186c */
[----:B------:R-:W-:Y:S01]  /*3eb0*/  HMMA.16816.F32 R80, R8, R20, R80 ;  /* 0x000000140850723c */ /* 0x000fe20000001850 */
[----:B--2---:R-:W-:-:S02]  /*3ec0*/  IMAD.WIDE R12, R12, 0x2, R2 ;  /* 0x000000020c0c7825 */ /* 0x004fc400078e0202 */
[----:B------:R-:W2:Y:S05]  /*3ed0*/  LDL.LU.64 R2, [R1+0x70] ;  /* 0x0000700001027983 */ /* 0x000eaa0000300a00 */
[----:B------:R-:W-:Y:S01]  /*3ee0*/  HMMA.16816.F32 R60, R48, R38, R60 ;  /* 0x00000026303c723c */ /* 0x000fe2000000183c */
[----:B------:R-:W-:-:S07]  /*3ef0*/  IMAD.U32 R20, RZ, RZ, UR4 ;  /* 0x00000004ff147e24 */ /* 0x000fce000f8e00ff */
[C---:B------:R-:W-:Y:S08]  /*3f00*/  HMMA.16816.F32 R32, R48.reuse, R22, R32 ;  /* 0x000000163020723c */ /* 0x040ff00000001820 */
[----:B------:R-:W-:Y:S08]  /*3f10*/  HMMA.16816.F32 R108, R48, R30, R40 ;  /* 0x0000001e306c723c */ /* 0x000ff00000001828 */
[C---:B------:R-:W-:Y:S08]  /*3f20*/  HMMA.16816.F32 R48, R72.reuse, R38, R100 ;  /* 0x000000264830723c */ /* 0x040ff00000001864 */
[C---:B------:R-:W-:Y:S08]  /*3f30*/  HMMA.16816.F32 R52, R72.reuse, R22, R52 ;  /* 0x000000164834723c */ /* 0x040ff00000001834 */
[C---:B------:R-:W-:Y:S08]  /*3f40*/  HMMA.16816.F32 R56, R72.reuse, R26, R56 ;  /* 0x0000001a4838723c */ /* 0x040ff00000001838 */
[----:B------:R-:W-:Y:S07]  /*3f50*/  HMMA.16816.F32 R72, R72, R30, R4 ;  /* 0x0000001e4848723c */ /* 0x000fee0000001804 */
[----:B------:R-:W-:Y:S01]  /*3f60*/  IMAD.U32 R4, RZ, RZ, UR4 ;  /* 0x00000004ff047e24 */ /* 0x000fe2000f8e00ff */
[----:B0-----:R-:W-:Y:S03]  /*3f70*/  HMMA.16816.F32 R104, R16, R38, R88 ;  /* 0x000000261068723c */ /* 0x001fe60000001858 */
[----:B------:R-:W-:-:S05]  /*3f80*/  IMAD.WIDE R4, R4, 0x2, R24 ;  /* 0x0000000204047825 */ /* 0x000fca00078e0218 */
[----:B------:R-:W-:Y:S01]  /*3f90*/  HMMA.16816.F32 R92, R16, R22, R92 ;  /* 0x00000016105c723c */ /* 0x000fe2000000185c */
[----:B------:R-:W-:Y:S01]  /*3fa0*/  IMAD.WIDE R20, R20, 0x2, R36 ;  /* 0x0000000214147825 */ /* 0x000fe200078e0224 */
[----:B------:R0:W-:Y:S03]  /*3fb0*/  STL [R1+0x60], R4 ;  /* 0x0000600401007387 */ /* 0x0001e60000100800 */
[----:B------:R-:W-:-:S03]  /*3fc0*/  IMAD.U32 R6, RZ, RZ, UR4 ;  /* 0x00000004ff067e24 */ /* 0x000fc6000f8e00ff */
[C---:B------:R-:W-:Y:S01]  /*3fd0*/  HMMA.16816.F32 R40, R16.reuse, R26, R96 ;  /* 0x0000001a1028723c */ /* 0x040fe20000001860 */
[----:B------:R0:W-:Y:S07]  /*3fe0*/  STL [R1+0x5c], R5 ;  /* 0x00005c0501007387 */ /* 0x0001ee0000100800 */
[----:B------:R-:W-:Y:S01]  /*3ff0*/  HMMA.16816.F32 R44, R16, R30, R44 ;  /* 0x0000001e102c723c */ /* 0x000fe2000000182c */
[----:B------:R0:W-:Y:S06]  /*4000*/  STL [R1+0x58], R14 ;  /* 0x0000580e01007387 */ /* 0x0001ec0000100800 */
[----:B------:R-:W-:Y:S01]  /*4010*/  IMAD.U32 R16, RZ, RZ, UR4 ;  /* 0x00000004ff107e24 */ /* 0x000fe2000f8e00ff */
[----:B-1----:R-:W-:Y:S01]  /*4020*/  HMMA.16816.F32 R80, R64, R22, R80 ;  /* 0x000000164050723c */ /* 0x002fe20000001850 */
[----:B------:R-:W-:-:S02]  /*4030*/  IMAD.U32 R18, RZ, RZ, UR4 ;  /* 0x00000004ff127e24 */ /* 0x000fc4000f8e00ff */
[----:B----4-:R-:W-:Y:S01]  /*4040*/  IMAD.WIDE R16, R16, 0x2, R116 ;  /* 0x0000000210107825 */ /* 0x010fe200078e0274 */
[----:B------:R0:W-:Y:S03]  /*4050*/  STL [R1+0x54], R15 ;  /* 0x0000540f01007387 */ /* 0x0001e60000100800 */
[----:B------:R-:W-:Y:S01]  /*4060*/  IMAD.U32 R22, RZ, RZ, UR4 ;  /* 0x00000004ff167e24 */ /* 0x000fe2000f8e00ff */
[----:B------:R0:W-:Y:S01]  /*4070*/  STL [R1+0x48], R20 ;  /* 0x0000481401007387 */ /* 0x0001e20000100800 */
[----:B-----5:R-:W-:Y:S01]  /*4080*/  IMAD.WIDE R6, R6, 0x2, R118 ;  /* 0x0000000206067825 */ /* 0x020fe200078e0276 */
[----:B------:R-:W-:Y:S02]  /*4090*/  HMMA.16816.F32 R8, R8, R28, R68 ;  /* 0x0000001c0808723c */ /* 0x000fe40000001844 */
[----:B------:R0:W-:Y:S01]  /*40a0*/  STL [R1+0x24], R21 ;  /* 0x0000241501007387 */ /* 0x0001e20000100800 */
[----:B------:R-:W-:-:S03]  /*40b0*/  IMAD.WIDE R22, R22, 0x2, R124 ;  /* 0x0000000216167825 */ /* 0x000fc600078e027c */
[----:B------:R0:W-:Y:S01]  /*40c0*/  STL [R1+0x20], R16 ;  /* 0x0000201001007387 */ /* 0x0001e20000100800 */
[----:B---3--:R-:W-:-:S03]  /*40d0*/  IMAD.WIDE R18, R18, 0x2, R122 ;  /* 0x0000000212127825 */ /* 0x008fc600078e027a */
[----:B------:R0:W-:Y:S01]  /*40e0*/  STL [R1+0x14], R17 ;  /* 0x0000141101007387 */ /* 0x0001e20000100800 */
[----:B------:R-:W-:-:S03]  /*40f0*/  UIADD3 UR5, UR5, -0x1, URZ ;  /* 0xffffffff05057890 */ /* 0x000fc6000fffe03f */
[----:B------:R0:W-:Y:S04]  /*4100*/  STL [R1+0x10], R6 ;  /* 0x0000100601007387 */ /* 0x0001e80000100800 */
[----:B------:R0:W-:Y:S04]  /*4110*/  STL [R1+0xc], R7 ;  /* 0x00000c0701007387 */ /* 0x0001e80000100800 */
[----:B------:R0:W-:Y:S04]  /*4120*/  STL [R1+0x8], R22 ;  /* 0x0000081601007387 */ /* 0x0001e80000100800 */
[----:B------:R0:W-:Y:S04]  /*4130*/  STL [R1+0x4], R23 ;  /* 0x0000041701007387 */ /* 0x0001e80000100800 */
[----:B------:R0:W-:Y:S01]  /*4140*/  STL [R1], R18 ;  /* 0x0000001201007387 */ /* 0x0001e20000100800 */
[----:B------:R-:W-:Y:S01]  /*4150*/  ISETP.NE.U32.AND P0, PT, RZ, UR5, PT ;  /* 0x00000005ff007c0c */ /* 0x000fe2000bf05070 */
[----:B------:R-:W-:Y:S01]  /*4160*/  IMAD.MOV.U32 R121, RZ, RZ, c[0x0][0x188] ;  /* 0x00006200ff797624 */ /* 0x000fe200078e00ff */
[----:B------:R-:W-:Y:S03]  /*4170*/  HMMA.16816.F32 R76, R64, R38, R76 ;  /* 0x00000026404c723c */ /* 0x000fe6000000184c */
[----:B------:R-:W-:Y:S01]  /*4180*/  IMAD.SHL.U32 R121, R121, 0x40, RZ ;  /* 0x0000004079797824 */ /* 0x000fe200078e00ff */
[----:B------:R-:W-:-:S04]  /*4190*/  IADD3 R0, R0, -0x40, RZ ;  /* 0xffffffc000007810 */ /* 0x000fc80007ffe0ff */
[----:B------:R-:W-:Y:S01]  /*41a0*/  HMMA.16816.F32 R84, R64, R26, R84 ;  /* 0x0000001a4054723c */ /* 0x000fe20000001854 */
[----:B------:R-:W-:Y:S02]  /*41b0*/  IMAD.MOV.U32 R124, RZ, RZ, R19 ;  /* 0x000000ffff7c7224 */ /* 0x000fe400078e0013 */
[----:B------:R-:W-:-:S05]  /*41c0*/  IMAD.MOV.U32 R122, RZ, RZ, R12 ;  /* 0x000000ffff7a7224 */ /* 0x000fca00078e000c */
[----:B------:R-:W-:Y:S01]  /*41d0*/  HMMA.16816.F32 R64, R64, R30, R8 ;  /* 0x0000001e4040723c */ /* 0x000fe20000001808 */
[----:B--2---:R-:W-:-:S04]  /*41e0*/  IMAD.WIDE R2, R121, 0x2, R2 ;  /* 0x0000000279027825 */ /* 0x004fc800078e0202 */
[----:B------:R-:W-:Y:S01]  /*41f0*/  IMAD.MOV.U32 R121, RZ, RZ, R13 ;  /* 0x000000ffff797224 */ /* 0x000fe200078e000d */
[----:B0-----:R-:W-:Y:S01]  /*4200*/  @!P0 CALL.REL.NOINC `(.L_x_2) ;  /* 0x0000001000008944 */ /* 0x001fe20003c00000 */
[----:B------:R-:W-:Y:S05]  /*4210*/  BRA `(.L_x_3) ;  /* 0xffffd37000007947 */ /* 0x000fea000383ffff */
.L_x_2:
[----:B------:R-:W-:-:S01]  /*4220*/  NOP ;  /* 0x0000000000007918 */ /* 0x000fc20000000000 */
[----:B------:R-:W-:Y:S02]  /*4230*/  F2FP.PACK_AB R13, R83, R82 ;  /* 0x00000052530d723e */ /* 0x000fe400000000ff */
[----:B------:R-:W-:Y:S02]  /*4240*/  F2FP.PACK_AB R81, R81, R80 ;  /* 0x000000505151723e */ /* 0x000fe400000000ff */
[----:B------:R-:W-:Y:S02]  /*4250*/  F2FP.PACK_AB R17, R55, R54 ;  /* 0x000000363711723e */ /* 0x000fe400000000ff */
[----:B------:R-:W-:Y:S02]  /*4260*/  F2FP.PACK_AB R53, R53, R52 ;  /* 0x000000343535723e */ /* 0x000fe400000000ff */
[----:B------:R-:W-:Y:S02]  /*4270*/  F2FP.PACK_AB R21, R95, R94 ;  /* 0x0000005e5f15723e */ /* 0x000fe400000000ff */
[----:B------:R-:W-:-:S02]  /*4280*/  F2FP.PACK_AB R93, R93, R92 ;  /* 0x0000005c5d5d723e */ /* 0x000fc400000000ff */
        /* <DEDUP_REMOVED lines=26> */
.L_x_1:
[----:B-1----:R-:W2:Y:S04]  /*4430*/  LDL.LU R9, [R1+0x68] ;  /* 0x0000680001097983 */ /* 0x002ea80000300800 */
[----:B------:R-:W3:Y:S04]  /*4440*/  LDL.LU R25, [R1+0x64] ;  /* 0x0000640001197983 */ /* 0x000ee80000300800 */
[----:B------:R-:W4:Y:S04]  /*4450*/  LDL.LU R44, [R1+0x18] ;  /* 0x00001800012c7983 */ /* 0x000f280000300800 */
[----:B------:R-:W1:Y:S02]  /*4460*/  S2R R8, SR_TID.X ;  /* 0x0000000000087919 */ /* 0x000e640000002100 */
[----:B-1----:R-:W-:-:S02]  /*4470*/  IMAD.SHL.U32 R0, R8, 0x800, RZ ;  /* 0x0000080008007824 */ /* 0x002fc400078e00ff */
[----:B------:R-:W-:-:S03]  /*4480*/  IMAD.SHL.U32 R2, R8, 0x4, RZ ;  /* 0x0000000408027824 */ /* 0x000fc600078e00ff */
[----:B------:R-:W-:Y:S01]  /*4490*/  LOP3.LUT R0, R0, 0xc000, RZ, 0xc0, !PT ;  /* 0x0000c00000007812 */ /* 0x000fe200078ec0ff */
[----:B------:R-:W-:-:S05]  /*44a0*/  IMAD.SHL.U32 R3, R8, 0x100, RZ ;  /* 0x0000010008037824 */ /* 0x000fca00078e00ff */
[----:B------:R-:W-:Y:S01]  /*44b0*/  LOP3.LUT R3, R3, 0x2000, RZ, 0xc0, !PT ;  /* 0x0000200003037812 */ /* 0x000fe200078ec0ff */
[----:B------:R-:W-:Y:S01]  /*44c0*/  BAR.SYNC.DEFER_BLOCKING 0x0 ;  /* 0x0000000000007b1d */ /* 0x000fe20000010000 */
[----:B--2---:R-:W-:-:S04]  /*44d0*/  LOP3.LUT R9, R0, 0x60, R9, 0xf8, !PT ;  /* 0x0000006000097812 */ /* 0x004fc800078ef809 */
[----:B------:R-:W-:-:S05]  /*44e0*/  LOP3.LUT R2, R9, 0x770, R2, 0x78, !PT ;  /* 0x0000077009027812 */ /* 0x000fca00078e7802 */
[----:B------:R-:W-:-:S05]  /*44f0*/  IMAD.IADD R24, R3, 0x1, R2 ;  /* 0x0000000103187824 */ /* 0x000fca00078e0202 */
[----:B------:R-:W-:Y:S04]  /*4500*/  STS.128 [R24], R32 ;  /* 0x0000002018007388 */ /* 0x000fe80000000c00 */
[----:B------:R-:W-:Y:S04]  /*4510*/  STS.128 [R24+0x80], R4 ;  /* 0x0000800418007388 */ /* 0x000fe80000000c00 */
[----:B------:R-:W-:Y:S04]  /*4520*/  STS.128 [R24+0x800], R92 ;  /* 0x0008005c18007388 */ /* 0x000fe80000000c00 */
[----:B------:R-:W-:Y:S04]  /*4530*/  STS.128 [R24+0x880], R20 ;  /* 0x0008801418007388 */ /* 0x000fe80000000c00 */
[----:B------:R-:W-:Y:S04]  /*4540*/  STS.128 [R24+0x1000], R52 ;  /* 0x0010003418007388 */ /* 0x000fe80000000c00 */
[----:B------:R1:W-:Y:S04]  /*4550*/  STS.128 [R24+0x1080], R16 ;  /* 0x0010801018007388 */ /* 0x0003e80000000c00 */
[----:B------:R-:W-:Y:S04]  /*4560*/  STS.128 [R24+0x1800], R80 ;  /* 0x0018005018007388 */ /* 0x000fe80000000c00 */
[----:B------:R-:W-:Y:S01]  /*4570*/  STS.128 [R24+0x1880], R12 ;  /* 0x0018800c18007388 */ /* 0x000fe20000000c00 */
[C---:B------:R-:W-:Y:S01]  /*4580*/  IMAD.SHL.U32 R0, R8.reuse, 0x2000, RZ ;  /* 0x0000200008007824 */ /* 0x040fe200078e00ff */
[----:B------:R-:W-:-:S04]  /*4590*/  LOP3.LUT R8, R8, 0x1ff, RZ, 0xc0, !PT ;  /* 0x000001ff08087812 */ /* 0x000fc800078ec0ff */
[----:B------:R-:W-:-:S05]  /*45a0*/  LOP3.LUT R0, R0, 0xc000, RZ, 0xc0, !PT ;  /* 0x0000c00000007812 */ /* 0x000fca00078ec0ff */
[----:B------:R-:W-:Y:S01]  /*45b0*/  IMAD R36, R8, 0x10, R0 ;  /* 0x0000001008247824 */ /* 0x000fe200078e0200 */
[----:B------:R-:W-:Y:S04]  /*45c0*/  BAR.SYNC.DEFER_BLOCKING 0x0 ;  /* 0x0000000000007b1d */ /* 0x000fe80000010000 */
[----:B------:R-:W-:Y:S02]  /*45d0*/  LOP3.LUT R38, R36, 0x20, RZ, 0x3c, !PT ;  /* 0x0000002024267812 */ /* 0x000fe400078e3cff */
[----:B------:R-:W2:Y:S01]  /*45e0*/  LDS.128 R8, [R36] ;  /* 0x0000000024087984 */ /* 0x000ea20000000c00 */
[C---:B---3--:R-:W-:Y:S01]  /*45f0*/  ISETP.GE.AND P0, PT, R25.reuse, c[0x0][0x178], PT ;  /* 0x00005e0019007a0c */ /* 0x048fe20003f06270 */
[----:B------:R-:W-:Y:S01]  /*4600*/  IMAD R3, R25, c[0x0][0x194], RZ ;  /* 0x0000650019037a24 */ /* 0x000fe200078e02ff */
[C---:B----4-:R-:W-:Y:S01]  /*4610*/  IADD3 R2, R44.reuse, 0x1, RZ ;  /* 0x000000012c027810 */ /* 0x050fe20007ffe0ff */
[----:B------:R-:W3:Y:S01]  /*4620*/  LDS.128 R4, [R38] ;  /* 0x0000000026047984 */ /* 0x000ee20000000c00 */
[C---:B------:R-:W-:Y:S01]  /*4630*/  IADD3 R0, R44.reuse, 0x2, RZ ;  /* 0x000000022c007810 */ /* 0x040fe20007ffe0ff */
[----:B-1----:R-:W-:Y:S01]  /*4640*/  IMAD R17, R44, c[0x0][0x198], RZ ;  /* 0x000066002c117a24 */ /* 0x002fe200078e02ff */
[----:B------:R-:W-:-:S02]  /*4650*/  ISETP.LT.AND P2, PT, R2, c[0x0][0x17c], !P0 ;  /* 0x00005f0002007a0c */ /* 0x000fc40004741270 */
[C---:B------:R-:W-:Y:S02]  /*4660*/  LEA R2, P3, R3.reuse, c[0x0][0x170], 0x1 ;  /* 0x00005c0003027a11 */ /* 0x040fe400078608ff */
[----:B------:R-:W-:Y:S02]  /*4670*/  LOP3.LUT R42, R36, 0x40, RZ, 0x3c, !PT ;  /* 0x00000040242a7812 */ /* 0x000fe400078e3cff */
[----:B------:R-:W-:Y:S02]  /*4680*/  ISETP.LT.AND P6, PT, R44, c[0x0][0x17c], !P0 ;  /* 0x00005f002c007a0c */ /* 0x000fe400047c1270 */
[----:B------:R-:W-:Y:S01]  /*4690*/  ISETP.LT.AND P1, PT, R0, c[0x0][0x17c], !P0 ;  /* 0x00005f0000007a0c */ /* 0x000fe20004721270 */
[----:B------:R-:W1:Y:S01]  /*46a0*/  LDS.128 R12, [R42] ;  /* 0x000000002a0c7984 */ /* 0x000e620000000c00 */
[----:B------:R-:W-:Y:S02]  /*46b0*/  LEA.HI.X.SX32 R0, R3, c[0x0][0x174], 0x1, P3 ;  /* 0x00005d0003007a11 */ /* 0x000fe400018f0eff */
[----:B------:R-:W-:-:S04]  /*46c0*/  LEA R20, P3, R17, R2, 0x1 ;  /* 0x0000000211147211 */ /* 0x000fc800078608ff */
[C---:B------:R-:W-:Y:S02]  /*46d0*/  LEA.HI.X.SX32 R21, R17.reuse, R0, 0x1, P3 ;  /* 0x0000000011157211 */ /* 0x040fe400018f0eff */
[----:B------:R-:W-:Y:S02]  /*46e0*/  IADD3 R17, R17, c[0x0][0x198], RZ ;  /* 0x0000660011117a10 */ /* 0x000fe40007ffe0ff */
[C---:B------:R-:W-:Y:S02]  /*46f0*/  IADD3 R16, R44.reuse, 0x3, RZ ;  /* 0x000000032c107810 */ /* 0x040fe40007ffe0ff */
[----:B------:R-:W-:Y:S02]  /*4700*/  IADD3 R18, R44, 0x4, RZ ;  /* 0x000000042c127810 */ /* 0x000fe40007ffe0ff */
[----:B------:R-:W-:Y:S02]  /*4710*/  LOP3.LUT R34, R36, 0x60, RZ, 0x3c, !PT ;  /* 0x0000006024227812 */ /* 0x000fe400078e3cff */
[----:B------:R-:W-:-:S02]  /*4720*/  IADD3 R25, R17, c[0x0][0x198], RZ ;  /* 0x0000660011197a10 */ /* 0x000fc40007ffe0ff */
[----:B------:R-:W-:Y:S01]  /*4730*/  ISETP.LT.AND P5, PT, R16, c[0x0][0x17c], !P0 ;  /* 0x00005f0010007a0c */ /* 0x000fe200047a1270 */
[----:B--2---:R2:W-:Y:S01]  /*4740*/  @P6 STG.E.U16 [R20.64], R8 ;  /* 0x0000000814006986 */ /* 0x0045e2000c101508 */
[C---:B------:R-:W-:Y:S02]  /*4750*/  LEA R22, P6, R17.reuse, R2, 0x1 ;  /* 0x0000000211167211 */ /* 0x040fe400078c08ff */
[----:B------:R-:W-:Y:S02]  /*4760*/  ISETP.LT.AND P4, PT, R18, c[0x0][0x17c], !P0 ;  /* 0x00005f0012007a0c */ /* 0x000fe40004781270 */
[----:B------:R-:W-:Y:S02]  /*4770*/  LEA.HI.X.SX32 R23, R17, R0, 0x1, P6 ;  /* 0x0000000011177211 */ /* 0x000fe400030f0eff */
[----:B------:R-:W4:Y:S01]  /*4780*/  LDS.128 R16, [R34] ;  /* 0x0000000022107984 */ /* 0x000f220000000c00 */
[C---:B------:R-:W-:Y:S02]  /*4790*/  LEA R24, P6, R25.reuse, R2, 0x1 ;  /* 0x0000000219187211 */ /* 0x040fe400078c08ff */
[----:B0-----:R-:W-:-:S02]  /*47a0*/  IADD3 R27, R25, c[0x0][0x198], RZ ;  /* 0x00006600191b7a10 */ /* 0x001fc40007ffe0ff */
[----:B--2---:R-:W-:Y:S02]  /*47b0*/  PRMT R21, R8, 0x7632, R21 ;  /* 0x0000763208157816 */ /* 0x004fe40000000015 */
[----:B------:R-:W-:Y:S02]  /*47c0*/  LEA.HI.X.SX32 R25, R25, R0, 0x1, P6 ;  /* 0x0000000019197211 */ /* 0x000fe400030f0eff */
[C---:B------:R-:W-:Y:S02]  /*47d0*/  LEA R26, P6, R27.reuse, R2, 0x1 ;  /* 0x000000021b1a7211 */ /* 0x040fe400078c08ff */
[----:B------:R-:W-:Y:S02]  /*47e0*/  IADD3 R3, R44, 0x5, RZ ;  /* 0x000000052c037810 */ /* 0x000fe40007ffe0ff */
[C---:B------:R-:W-:Y:S01]  /*47f0*/  IADD3 R31, R27.reuse, c[0x0][0x198], RZ ;  /* 0x000066001b1f7a10 */ /* 0x040fe20007ffe0ff */
[----:B------:R-:W-:Y:S01]  /*4800*/  @P2 STG.E.U16 [R22.64], R21 ;  /* 0x0000001516002986 */ /* 0x000fe2000c101508 */
[----:B------:R-:W-:-:S02]  /*4810*/  LEA.HI.X.SX32 R27, R27, R0, 0x1, P6 ;  /* 0x000000001b1b7211 */ /* 0x000fc400030f0eff */
[----:B------:R-:W-:Y:S01]  /*4820*/  ISETP.LT.AND P3, PT, R3, c[0x0][0x17c], !P0 ;  /* 0x00005f0003007a0c */ /* 0x000fe20004761270 */
[----:B------:R-:W0:Y:S01]  /*4830*/  LDS.128 R20, [R36+0x2000] ;  /* 0x0020000024147984 */ /* 0x000e220000000c00 */
[C---:B------:R-:W-:Y:S02]  /*4840*/  LEA R28, P6, R31.reuse, R2, 0x1 ;  /* 0x000000021f1c7211 */ /* 0x040fe400078c08ff */
[----:B------:R-:W-:Y:S02]  /*4850*/  IADD3 R3, R44, 0x6, RZ ;  /* 0x000000062c037810 */ /* 0x000fe40007ffe0ff */
[----:B---3--:R-:W-:Y:S02]  /*4860*/  PRMT R8, R4, 0x7632, R8 ;  /* 0x0000763204087816 */ /* 0x008fe40000000008 */
[----:B------:R-:W-:Y:S02]  /*4870*/  LEA.HI.X.SX32 R29, R31, R0, 0x1, P6 ;  /* 0x000000001f1d7211 */ /* 0x000fe400030f0eff */
[----:B------:R-:W-:-:S02]  /*4880*/  ISETP.LT.AND P2, PT, R3, c[0x0][0x17c], !P0 ;  /* 0x00005f0003007a0c */ /* 0x000fc40004741270 */
[----:B------:R-:W-:Y:S01]  /*4890*/  IADD3 R31, R31, c[0x0][0x198], RZ ;  /* 0x000066001f1f7a10 */ /* 0x000fe20007ffe0ff */
[----:B------:R1:W-:Y:S01]  /*48a0*/  @P1 STG.E.U16 [R24.64], R4 ;  /* 0x0000000418001986 */ /* 0x0003e2000c101508 */
[----:B------:R-:W-:Y:S02]  /*48b0*/  IADD3 R3, R44, 0x7, RZ ;  /* 0x000000072c037810 */ /* 0x000fe40007ffe0ff */
[----:B------:R-:W-:Y:S01]  /*48c0*/  LEA R30, P6, R31, R2, 0x1 ;  /* 0x000000021f1e7211 */ /* 0x000fe200078c08ff */
[----:B------:R-:W-:Y:S01]  /*48d0*/  @P5 STG.E.U16 [R26.64], R8 ;  /* 0x000000081a005986 */ /* 0x000fe2000c101508 */
[----:B------:R-:W-:-:S03]  /*48e0*/  ISETP.LT.AND P1, PT, R3, c[0x0][0x17c], !P0 ;  /* 0x00005f0003007a0c */ /* 0x000fc60004721270 */
[----:B------:R2:W3:Y:S01]  /*48f0*/  LDS.128 R24, [R38+0x2000] ;  /* 0x0020000026187984 */ /* 0x0004e20000000c00 */
[----:B------:R-:W-:Y:S02]  /*4900*/  IADD3 R3, R44, 0x8, RZ ;  /* 0x000000082c037810 */ /* 0x000fe40007ffe0ff */
[C---:B------:R-:W-:Y:S02]  /*4910*/  IADD3 R33, R31.reuse, c[0x0][0x198], RZ ;  /* 0x000066001f217a10 */ /* 0x040fe40007ffe0ff */
[----:B-1----:R-:W-:Y:S02]  /*4920*/  PRMT R4, R12, 0x7632, R4 ;  /* 0x000076320c047816 */ /* 0x002fe40000000004 */
[----:B------:R-:W-:Y:S02]  /*4930*/  LEA.HI.X.SX32 R31, R31, R0, 0x1, P6 ;  /* 0x000000001f1f7211 */ /* 0x000fe400030f0eff */
[----:B------:R-:W-:Y:S02]  /*4940*/  ISETP.LT.AND P5, PT, R3, c[0x0][0x17c], !P0 ;  /* 0x00005f0003007a0c */ /* 0x000fe400047a1270 */
[----:B------:R-:W-:Y:S01]  /*4950*/  LEA R32, P6, R33, R2, 0x1 ;  /* 0x0000000221207211 */ /* 0x000fe200078c08ff */
[----:B------:R-:W-:Y:S01]  /*4960*/  @P4 STG.E.U16 [R28.64], R12 ;  /* 0x0000000c1c004986 */ /* 0x000fe2000c101508 */
[----:B------:R-:W-:-:S02]  /*4970*/  IADD3 R3, R44, 0x9, RZ ;  /* 0x000000092c037810 */ /* 0x000fc40007ffe0ff */
[C---:B------:R-:W-:Y:S01]  /*4980*/  IADD3 R35, R33.reuse, c[0x0][0x198], RZ ;  /* 0x0000660021237a10 */ /* 0x040fe20007ffe0ff */
[----:B------:R-:W-:Y:S01]  /*4990*/  @P3 STG.E.U16 [R30.64], R4 ;  /* 0x000000041e003986 */ /* 0x000fe2000c101508 */
[----:B------:R-:W-:Y:S02]  /*49a0*/  LEA.HI.X.SX32 R33, R33, R0, 0x1, P6 ;  /* 0x0000000021217211 */ /* 0x000fe400030f0eff */
[----:B------:R-:W-:Y:S01]  /*49b0*/  ISETP.LT.AND P4, PT, R3, c[0x0][0x17c], !P0 ;  /* 0x00005f0003007a0c */ /* 0x000fe20004781270 */
[----:B------:R1:W5:Y:S01]  /*49c0*/  LDS.128 R28, [R42+0x2000] ;  /* 0x002000002a1c7984 */ /* 0x0003620000000c00 */
[C---:B------:R-:W-:Y:S02]  /*49d0*/  LEA R36, P6, R35.reuse, R2, 0x1 ;  /* 0x0000000223247211 */ /* 0x040fe400078c08ff */
[----:B------:R-:W-:Y:S02]  /*49e0*/  IADD3 R3, R44, 0xa, RZ ;  /* 0x0000000a2c037810 */ /* 0x000fe40007ffe0ff */
[----:B------:R-:W-:-:S02]  /*49f0*/  IADD3 R41, R35, c[0x0][0x198], RZ ;  /* 0x0000660023297a10 */ /* 0x000fc40007ffe0ff */
[----:B------:R-:W-:Y:S02]  /*4a00*/  LEA.HI.X.SX32 R37, R35, R0, 0x1, P6 ;  /* 0x0000000023257211 */ /* 0x000fe400030f0eff */
[----:B------:R-:W-:Y:S02]  /*4a10*/  ISETP.LT.AND P3, PT, R3, c[0x0][0x17c], !P0 ;  /* 0x00005f0003007a0c */ /* 0x000fe40004761270 */
[C---:B--2---:R-:W-:Y:S02]  /*4a20*/  LEA R38, P6, R41.reuse, R2, 0x1 ;  /* 0x0000000229267211 */ /* 0x044fe400078c08ff */
[----:B------:R-:W-:Y:S01]  /*4a30*/  IADD3 R3, R44, 0xb, RZ ;  /* 0x0000000b2c037810 */ /* 0x000fe20007ffe0ff */
[----:B----4-:R-:W-:Y:S01]  /*4a40*/  @P2 STG.E.U16 [R32.64], R16 ;  /* 0x0000001020002986 */ /* 0x010fe2000c101508 */
[----:B------:R-:W-:Y:S02]  /*4a50*/  PRMT R8, R16, 0x7632, R8 ;  /* 0x0000763210087816 */ /* 0x000fe40000000008 */
[----:B------:R-:W-:Y:S01]  /*4a60*/  LEA.HI.X.SX32 R39, R41, R0, 0x1, P6 ;  /* 0x0000000029277211 */ /* 0x000fe200030f0eff */
[----:B------:R-:W2:Y:S01]  /*4a70*/  LDS.128 R32, [R34+0x2000] ;  /* 0x0020000022207984 */ /* 0x000ea20000000c00 */
[----:B------:R-:W-:-:S02]  /*4a80*/  ISETP.LT.AND P2, PT, R3, c[0x0][0x17c], !P0 ;  /* 0x00005f0003007a0c */ /* 0x000fc40004741270 */
[----:B------:R-:W-:Y:S02]  /*4a90*/  IADD3 R41, R41, c[0x0][0x198], RZ ;  /* 0x0000660029297a10 */ /* 0x000fe40007ffe0ff */
[C---:B------:R-:W-:Y:S01]  /*4aa0*/  IADD3 R3, R44.reuse, 0xc, RZ ;  /* 0x0000000c2c037810 */ /* 0x040fe20007ffe0ff */
[----:B------:R4:W-:Y:S01]  /*4ab0*/  @P1 STG.E.U16 [R36.64], R8 ;  /* 0x0000000824001986 */ /* 0x0009e2000c101508 */
[----:B------:R-:W-:Y:S02]  /*4ac0*/  LEA R40, P6, R41, R2, 0x1 ;  /* 0x0000000229287211 */ /* 0x000fe400078c08ff */
[----:B------:R-:W-:Y:S02]  /*4ad0*/  ISETP.LT.AND P1, PT, R3, c[0x0][0x17c], !P0 ;  /* 0x00005f0003007a0c */ /* 0x000fe40004721270 */
[C---:B------:R-:W-:Y:S02]  /*4ae0*/  IADD3 R43, R41.reuse, c[0x0][0x198], RZ ;  /* 0x00006600292b7a10 */ /* 0x040fe40007ffe0ff */
[----:B------:R-:W-:Y:S01]  /*4af0*/  IADD3 R3, R44, 0xd, RZ ;  /* 0x0000000d2c037810 */ /* 0x000fe20007ffe0ff */
[----:B0-----:R0:W-:Y:S01]  /*4b00*/  @P5 STG.E.U16 [R38.64], R20 ;  /* 0x0000001426005986 */ /* 0x0011e2000c101508 */
[----:B------:R-:W-:-:S02]  /*4b10*/  LEA.HI.X.SX32 R41, R41, R0, 0x1, P6 ;  /* 0x0000000029297211 */ /* 0x000fc400030f0eff */
[----:B-1----:R-:W-:Y:S02]  /*4b20*/  LEA R42, P6, R43, R2, 0x1 ;  /* 0x000000022b2a7211 */ /* 0x002fe400078c08ff */
[----:B------:R-:W-:Y:S02]  /*4b30*/  PRMT R4, R20, 0x7632, R4 ;  /* 0x0000763214047816 */ /* 0x000fe40000000004 */
[----:B------:R-:W-:Y:S02]  /*4b40*/  ISETP.LT.AND P5, PT, R3, c[0x0][0x17c], !P0 ;  /* 0x00005f0003007a0c */ /* 0x000fe400047a1270 */
[C---:B----4-:R-:W-:Y:S02]  /*4b50*/  IADD3 R37, R43.reuse, c[0x0][0x198], RZ ;  /* 0x000066002b257a10 */ /* 0x050fe40007ffe0ff */
[----:B------:R-:W-:Y:S01]  /*4b60*/  IADD3 R3, R44, 0xe, RZ ;  /* 0x0000000e2c037810 */ /* 0x000fe20007ffe0ff */
[----:B------:R1:W-:Y:S01]  /*4b70*/  @P4 STG.E.U16 [R40.64], R4 ;  /* 0x0000000428004986 */ /* 0x0003e2000c101508 */
[----:B------:R-:W-:-:S02]  /*4b80*/  LEA.HI.X.SX32 R43, R43, R0, 0x1, P6 ;  /* 0x000000002b2b7211 */ /* 0x000fc400030f0eff */
[----:B------:R-:W-:Y:S02]  /*4b90*/  LEA R36, P6, R37, R2, 0x1 ;  /* 0x0000000225247211 */ /* 0x000fe400078c08ff */
[----:B------:R-:W-:Y:S02]  /*4ba0*/  ISETP.LT.AND P4, PT, R3, c[0x0][0x17c], !P0 ;  /* 0x00005f0003007a0c */ /* 0x000fe40004781270 */
[C---:B0-----:R-:W-:Y:S02]  /*4bb0*/  IADD3 R39, R37.reuse, c[0x0][0x198], RZ ;  /* 0x0000660025277a10 */ /* 0x041fe40007ffe0ff */
[----:B------:R-:W-:Y:S01]  /*4bc0*/  IADD3 R3, R44, 0xf, RZ ;  /* 0x0000000f2c037810 */ /* 0x000fe20007ffe0ff */
[----:B---3--:R0:W-:Y:S01]  /*4bd0*/  @P3 STG.E.U16 [R42.64], R24 ;  /* 0x000000182a003986 */ /* 0x0081e2000c101508 */
[----:B------:R-:W-:Y:S02]  /*4be0*/  LEA.HI.X.SX32 R37, R37, R0, 0x1, P6 ;  /* 0x0000000025257211 */ /* 0x000fe400030f0eff */
[----:B------:R-:W-:-:S02]  /*4bf0*/  PRMT R8, R24, 0x7632, R8 ;  /* 0x0000763218087816 */ /* 0x000fc40000000008 */
[----:B------:R-:W-:Y:S02]  /*4c00*/  LEA R38, P6, R39, R2, 0x1 ;  /* 0x0000000227267211 */ /* 0x000fe400078c08ff */
[----:B------:R-:W-:Y:S02]  /*4c10*/  ISETP.LT.AND P3, PT, R3, c[0x0][0x17c], !P0 ;  /* 0x00005f0003007a0c */ /* 0x000fe40004761270 */
[C---:B-1----:R-:W-:Y:S02]  /*4c20*/  IADD3 R41, R39.reuse, c[0x0][0x198], RZ ;  /* 0x0000660027297a10 */ /* 0x042fe40007ffe0ff */
[----:B------:R-:W-:Y:S01]  /*4c30*/  IADD3 R3, R44, 0x10, RZ ;  /* 0x000000102c037810 */ /* 0x000fe20007ffe0ff */
[----:B------:R1:W-:Y:S01]  /*4c40*/  @P2 STG.E.U16 [R36.64], R8 ;  /* 0x0000000824002986 */ /* 0x0003e2000c101508 */
[----:B------:R-:W-:Y:S02]  /*4c50*/  LEA.HI.X.SX32 R39, R39, R0, 0x1, P6 ;  /* 0x0000000027277211 */ /* 0x000fe400030f0eff */
[----:B------:R-:W-:-:S02]  /*4c60*/  LEA R40, P6, R41, R2, 0x1 ;  /* 0x0000000229287211 */ /* 0x000fc400078c08ff */
[----:B------:R-:W-:Y:S02]  /*4c70*/  ISETP.LT.AND P2, PT, R3, c[0x0][0x17c], !P0 ;  /* 0x00005f0003007a0c */ /* 0x000fe40004741270 */
[C---:B0-----:R-:W-:Y:S02]  /*4c80*/  IADD3 R43, R41.reuse, c[0x0][0x198], RZ ;  /* 0x00006600292b7a10 */ /* 0x041fe40007ffe0ff */
[----:B------:R-:W-:Y:S01]  /*4c90*/  IADD3 R3, R44, 0x11, RZ ;  /* 0x000000112c037810 */ /* 0x000fe20007ffe0ff */
[----:B-----5:R0:W-:Y:S01]  /*4ca0*/  @P1 STG.E.U16 [R38.64], R28 ;  /* 0x0000001c26001986 */ /* 0x0201e2000c101508 */
[----:B------:R-:W-:Y:S02]  /*4cb0*/  LEA.HI.X.SX32 R41, R41, R0, 0x1, P6 ;  /* 0x0000000029297211 */ /* 0x000fe400030f0eff */
[----:B------:R-:W-:Y:S02]  /*4cc0*/  LEA R42, P6, R43, R2, 0x1 ;  /* 0x000000022b2a7211 */ /* 0x000fe400078c08ff */
[----:B------:R-:W-:-:S02]  /*4cd0*/  PRMT R20, R28, 0x7632, R20 ;  /* 0x000076321c147816 */ /* 0x000fc40000000014 */
[----:B------:R-:W-:Y:S02]  /*4ce0*/  ISETP.LT.AND P1, PT, R3, c[0x0][0x17c], !P0 ;  /* 0x00005f0003007a0c */ /* 0x000fe40004721270 */
[C---:B-1----:R-:W-:Y:S02]  /*4cf0*/  IADD3 R37, R43.reuse, c[0x0][0x198], RZ ;  /* 0x000066002b257a10 */ /* 0x042fe40007ffe0ff */
[----:B------:R-:W-:Y:S01]  /*4d00*/  IADD3 R3, R44, 0x12, RZ ;  /* 0x000000122c037810 */ /* 0x000fe20007ffe0ff */
[----:B------:R1:W-:Y:S01]  /*4d10*/  @P5 STG.E.U16 [R40.64], R20 ;  /* 0x0000001428005986 */ /* 0x0003e2000c101508 */
[----:B------:R-:W-:Y:S02]  /*4d20*/  LEA.HI.X.SX32 R43, R43, R0, 0x1, P6 ;  /* 0x000000002b2b7211 */ /* 0x000fe400030f0eff */
[----:B------:R-:W-:Y:S02]  /*4d30*/  LEA R36, P6, R37, R2, 0x1 ;  /* 0x0000000225247211 */ /* 0x000fe400078c08ff */
[----:B------:R-:W-:-:S02]  /*4d40*/  ISETP.LT.AND P5, PT, R3, c[0x0][0x17c], !P0 ;  /* 0x00005f0003007a0c */ /* 0x000fc400047a1270 */
[C---:B0-----:R-:W-:Y:S02]  /*4d50*/  IADD3 R39, R37.reuse, c[0x0][0x198], RZ ;  /* 0x0000660025277a10 */ /* 0x041fe40007ffe0ff */
[----:B------:R-:W-:Y:S01]  /*4d60*/  IADD3 R3, R44, 0x13, RZ ;  /* 0x000000132c037810 */ /* 0x000fe20007ffe0ff */
[----:B--2---:R0:W-:Y:S01]  /*4d70*/  @P4 STG.E.U16 [R42.64], R32 ;  /* 0x000000202a004986 */ /* 0x0041e2000c101508 */
[----:B------:R-:W-:Y:S02]  /*4d80*/  LEA.HI.X.SX32 R37, R37, R0, 0x1, P6 ;  /* 0x0000000025257211 */ /* 0x000fe400030f0eff */
[----:B------:R-:W-:Y:S02]  /*4d90*/  PRMT R4, R32, 0x7632, R4 ;  /* 0x0000763220047816 */ /* 0x000fe40000000004 */
[----:B------:R-:W-:Y:S02]  /*4da0*/  LEA R38, P6, R39, R2, 0x1 ;  /* 0x0000000227267211 */ /* 0x000fe400078c08ff */
[----:B------:R-:W-:-:S02]  /*4db0*/  ISETP.LT.AND P4, PT, R3, c[0x0][0x17c], !P0 ;  /* 0x00005f0003007a0c */ /* 0x000fc40004781270 */
[C---:B-1----:R-:W-:Y:S02]  /*4dc0*/  IADD3 R41, R39.reuse, c[0x0][0x198], RZ ;  /* 0x0000660027297a10 */ /* 0x042fe40007ffe0ff */
[----:B------:R-:W-:Y:S01]  /*4dd0*/  IADD3 R3, R44, 0x14, RZ ;  /* 0x000000142c037810 */ /* 0x000fe20007ffe0ff */
[----:B------:R1:W-:Y:S01]  /*4de0*/  @P3 STG.E.U16 [R36.64], R4 ;  /* 0x0000000424003986 */ /* 0x0003e2000c101508 */
[----:B------:R-:W-:Y:S02]  /*4df0*/  LEA.HI.X.SX32 R39, R39, R0, 0x1, P6 ;  /* 0x0000000027277211 */ /* 0x000fe400030f0eff */
[----:B------:R-:W-:Y:S02]  /*4e00*/  LEA R40, P6, R41, R2, 0x1 ;  /* 0x0000000229287211 */ /* 0x000fe400078c08ff */
[----:B------:R-:W-:Y:S02]  /*4e10*/  ISETP.LT.AND P3, PT, R3, c[0x0][0x17c], !P0 ;  /* 0x00005f0003007a0c */ /* 0x000fe40004761270 */
[----:B0-----:R-:W-:-:S02]  /*4e20*/  IADD3 R43, R41, c[0x0][0x198], RZ ;  /* 0x00006600292b7a10 */ /* 0x001fc40007ffe0ff */
[----:B------:R-:W-:Y:S01]  /*4e30*/  IADD3 R3, R44, 0x15, RZ ;  /* 0x000000152c037810 */ /* 0x000fe20007ffe0ff */
[----:B------:R0:W-:Y:S01]  /*4e40*/  @P2 STG.E.U16 [R38.64], R9 ;  /* 0x0000000926002986 */ /* 0x0001e2000c101508 */
[----:B------:R-:W-:Y:S02]  /*4e50*/  LEA.HI.X.SX32 R41, R41, R0, 0x1, P6 ;  /* 0x0000000029297211 */ /* 0x000fe400030f0eff */
[----:B------:R-:W-:Y:S02]  /*4e60*/  LEA R42, P6, R43, R2, 0x1 ;  /* 0x000000022b2a7211 */ /* 0x000fe400078c08ff */
[----:B------:R-:W-:Y:S02]  /*4e70*/  PRMT R20, R9, 0x7632, R20 ;  /* 0x0000763209147816 */ /* 0x000fe40000000014 */
[----:B------:R-:W-:Y:S02]  /*4e80*/  ISETP.LT.AND P2, PT, R3, c[0x0][0x17c], !P0 ;  /* 0x00005f0003007a0c */ /* 0x000fe40004741270 */
[----:B-1----:R-:W-:-:S02]  /*4e90*/  IADD3 R37, R43, c[0x0][0x198], RZ ;  /* 0x000066002b257a10 */ /* 0x002fc40007ffe0ff */
[C---:B------:R-:W-:Y:S01]  /*4ea0*/  IADD3 R3, R44.reuse, 0x16, RZ ;  /* 0x000000162c037810 */ /* 0x040fe20007ffe0ff */
[----:B------:R1:W-:Y:S01]  /*4eb0*/  @P1 STG.E.U16 [R40.64], R20 ;  /* 0x0000001428001986 */ /* 0x0003e2000c101508 */
[----:B------:R-:W-:Y:S02]  /*4ec0*/  LEA.HI.X.SX32 R43, R43, R0, 0x1, P6 ;  /* 0x000000002b2b7211 */ /* 0x000fe400030f0eff */
[----:B------:R-:W-:Y:S02]  /*4ed0*/  LEA R36, P6, R37, R2, 0x1 ;  /* 0x0000000225247211 */ /* 0x000fe400078c08ff */
[----:B------:R-:W-:Y:S02]  /*4ee0*/  ISETP.LT.AND P1, PT, R3, c[0x0][0x17c], !P0 ;  /* 0x00005f0003007a0c */ /* 0x000fe40004721270 */
[C---:B0-----:R-:W-:Y:S02]  /*4ef0*/  IADD3 R9, R37.reuse, c[0x0][0x198], RZ ;  /* 0x0000660025097a10 */ /* 0x041fe40007ffe0ff */
[----:B------:R-:W-:Y:S01]  /*4f00*/  IADD3 R3, R44, 0x17, RZ ;  /* 0x000000172c037810 */ /* 0x000fe20007ffe0ff */
[----:B------:R0:W-:Y:S01]  /*4f10*/  @P5 STG.E.U16 [R42.64], R5 ;  /* 0x000000052a005986 */ /* 0x0001e2000c101508 */
[----:B------:R-:W-:-:S02]  /*4f20*/  LEA.HI.X.SX32 R37, R37, R0, 0x1, P6 ;  /* 0x0000000025257211 */ /* 0x000fc400030f0eff */
[----:B------:R-:W-:Y:S02]  /*4f30*/  PRMT R12, R5, 0x7632, R12 ;  /* 0x00007632050c7816 */ /* 0x000fe4000000000c */
[----:B------:R-:W-:Y:S02]  /*4f40*/  LEA R8, P6, R9, R2, 0x1 ;  /* 0x0000000209087211 */ /* 0x000fe400078c08ff */
[----:B------:R-:W-:Y:S02]  /*4f50*/  ISETP.LT.AND P5, PT, R3, c[0x0][0x17c], !P0 ;  /* 0x00005f0003007a0c */ /* 0x000fe400047a1270 */
[C---:B------:R-:W-:Y:S02]  /*4f60*/  IADD3 R39, R9.reuse, c[0x0][0x198], RZ ;  /* 0x0000660009277a10 */ /* 0x040fe40007ffe0ff */
[----:B------:R-:W-:Y:S01]  /*4f70*/  IADD3 R3, R44, 0x18, RZ ;  /* 0x000000182c037810 */ /* 0x000fe20007ffe0ff */
[----:B------:R2:W-:Y:S01]  /*4f80*/  @P4 STG.E.U16 [R36.64], R12 ;  /* 0x0000000c24004986 */ /* 0x0005e2000c101508 */
[----:B------:R-:W-:-:S02]  /*4f90*/  LEA.HI.X.SX32 R9, R9, R0, 0x1, P6 ;  /* 0x0000000009097211 */ /* 0x000fc400030f0eff */
[----:B------:R-:W-:Y:S02]  /*4fa0*/  LEA R4, P6, R39, R2, 0x1 ;  /* 0x0000000227047211 */ /* 0x000fe400078c08ff */
[----:B------:R-:W-:Y:S02]  /*4fb0*/  ISETP.LT.AND P4, PT, R3, c[0x0][0x17c], !P0 ;  /* 0x00005f0003007a0c */ /* 0x000fe40004781270 */
[C---:B-1----:R-:W-:Y:S02]  /*4fc0*/  IADD3 R41, R39.reuse, c[0x0][0x198], RZ ;  /* 0x0000660027297a10 */ /* 0x042fe40007ffe0ff */
[----:B------:R-:W-:Y:S01]  /*4fd0*/  IADD3 R3, R44, 0x19, RZ ;  /* 0x000000192c037810 */ /* 0x000fe20007ffe0ff */
[----:B------:R1:W-:Y:S01]  /*4fe0*/  @P3 STG.E.U16 [R8.64], R13 ;  /* 0x0000000d08003986 */ /* 0x0003e2000c101508 */
[----:B0-----:R-:W-:Y:S02]  /*4ff0*/  LEA.HI.X.SX32 R5, R39, R0, 0x1, P6 ;  /* 0x0000000027057211 */ /* 0x001fe400030f0eff */
[----:B------:R-:W-:-:S02]  /*5000*/  LEA R38, P6, R41, R2, 0x1 ;  /* 0x0000000229267211 */ /* 0x000fc400078c08ff */
[----:B--2---:R-:W-:Y:S02]  /*5010*/  PRMT R12, R13, 0x7632, R12 ;  /* 0x000076320d0c7816 */ /* 0x004fe4000000000c */
[----:B------:R-:W-:Y:S02]  /*5020*/  ISETP.LT.AND P3, PT, R3, c[0x0][0x17c], !P0 ;  /* 0x00005f0003007a0c */ /* 0x000fe40004761270 */
[C---:B------:R-:W-:Y:S02]  /*5030*/  IADD3 R37, R41.reuse, c[0x0][0x198], RZ ;  /* 0x0000660029257a10 */ /* 0x040fe40007ffe0ff */
[----:B------:R-:W-:Y:S01]  /*5040*/  IADD3 R3, R44, 0x1a, RZ ;  /* 0x0000001a2c037810 */ /* 0x000fe20007ffe0ff */
[----:B------:R0:W-:Y:S01]  /*5050*/  @P2 STG.E.U16 [R4.64], R12 ;  /* 0x0000000c04002986 */ /* 0x0001e2000c101508 */
[----:B------:R-:W-:Y:S02]  /*5060*/  LEA.HI.X.SX32 R39, R41, R0, 0x1, P6 ;  /* 0x0000000029277211 */ /* 0x000fe400030f0eff */
[----:B------:R-:W-:-:S02]  /*5070*/  LEA R36, P6, R37, R2, 0x1 ;  /* 0x0000000225247211 */ /* 0x000fc400078c08ff */
[----:B------:R-:W-:Y:S02]  /*5080*/  ISETP.LT.AND P2, PT, R3, c[0x0][0x17c], !P0 ;  /* 0x00005f0003007a0c */ /* 0x000fe40004741270 */
[C---:B-1----:R-:W-:Y:S02]  /*5090*/  IADD3 R9, R37.reuse, c[0x0][0x198], RZ ;  /* 0x0000660025097a10 */ /* 0x042fe40007ffe0ff */
[----:B------:R-:W-:Y:S01]  /*50a0*/  IADD3 R3, R44, 0x1b, RZ ;  /* 0x0000001b2c037810 */ /* 0x000fe20007ffe0ff */
[----:B------:R1:W-:Y:S01]  /*50b0*/  @P1 STG.E.U16 [R38.64], R17 ;  /* 0x0000001126001986 */ /* 0x0003e2000c101508 */
[----:B------:R-:W-:Y:S02]  /*50c0*/  LEA.HI.X.SX32 R37, R37, R0, 0x1, P6 ;  /* 0x0000000025257211 */ /* 0x000fe400030f0eff */
[----:B------:R-:W-:Y:S02]  /*50d0*/  PRMT R16, R17, 0x7632, R16 ;  /* 0x0000763211107816 */ /* 0x000fe40000000010 */
[----:B------:R-:W-:-:S02]  /*50e0*/  LEA R8, P6, R9, R2, 0x1 ;  /* 0x0000000209087211 */ /* 0x000fc400078c08ff */
[----:B------:R-:W-:Y:S02]  /*50f0*/  ISETP.LT.AND P1, PT, R3, c[0x0][0x17c], !P0 ;  /* 0x00005f0003007a0c */ /* 0x000fe40004721270 */
[C---:B0-----:R-:W-:Y:S02]  /*5100*/  IADD3 R5, R9.reuse, c[0x0][0x198], RZ ;  /* 0x0000660009057a10 */ /* 0x041fe40007ffe0ff */
[----:B------:R-:W-:Y:S01]  /*5110*/  IADD3 R3, R44, 0x1c, RZ ;  /* 0x0000001c2c037810 */ /* 0x000fe20007ffe0ff */
[----:B------:R0:W-:Y:S01]  /*5120*/  @P5 STG.E.U16 [R36.64], R16 ;  /* 0x0000001024005986 */ /* 0x0001e2000c101508 */
[----:B------:R-:W-:Y:S02]  /*5130*/  LEA.HI.X.SX32 R9, R9, R0, 0x1, P6 ;  /* 0x0000000009097211 */ /* 0x000fe400030f0eff */
[----:B------:R-:W-:Y:S02]  /*5140*/  LEA R4, P6, R5, R2, 0x1 ;  /* 0x0000000205047211 */ /* 0x000fe400078c08ff */
[----:B------:R-:W-:-:S02]  /*5150*/  ISETP.LT.AND P5, PT, R3, c[0x0][0x17c], !P0 ;  /* 0x00005f0003007a0c */ /* 0x000fc400047a1270 */
[C---:B------:R-:W-:Y:S02]  /*5160*/  IADD3 R13, R5.reuse, c[0x0][0x198], RZ ;  /* 0x00006600050d7a10 */ /* 0x040fe40007ffe0ff */
[----:B------:R-:W-:Y:S01]  /*5170*/  IADD3 R3, R44, 0x1d, RZ ;  /* 0x0000001d2c037810 */ /* 0x000fe20007ffe0ff */
[----:B------:R2:W-:Y:S01]  /*5180*/  @P4 STG.E.U16 [R8.64], R21 ;  /* 0x0000001508004986 */ /* 0x0005e2000c101508 */
[----:B------:R-:W-:Y:S02]  /*5190*/  LEA.HI.X.SX32 R5, R5, R0, 0x1, P6 ;  /* 0x0000000005057211 */ /* 0x000fe400030f0eff */
[----:B------:R-:W-:Y:S02]  /*51a0*/  LEA R12, P6, R13, R2, 0x1 ;  /* 0x000000020d0c7211 */ /* 0x000fe400078c08ff */
[----:B------:R-:W-:Y:S02]  /*51b0*/  PRMT R20, R21, 0x7632, R20 ;  /* 0x0000763215147816 */ /* 0x000fe40000000014 */
[----:B------:R-:W-:-:S02]  /*51c0*/  ISETP.LT.AND P4, PT, R3, c[0x0][0x17c], !P0 ;  /* 0x00005f0003007a0c */ /* 0x000fc40004781270 */
[C---:B-1----:R-:W-:Y:S02]  /*51d0*/  IADD3 R17, R13.reuse, c[0x0][0x198], RZ ;  /* 0x000066000d117a10 */ /* 0x042fe40007ffe0ff */
[----:B------:R-:W-:Y:S01]  /*51e0*/  IADD3 R3, R44, 0x1e, RZ ;  /* 0x0000001e2c037810 */ /* 0x000fe20007ffe0ff */
[----:B------:R1:W-:Y:S01]  /*51f0*/  @P3 STG.E.U16 [R4.64], R20 ;  /* 0x0000001404003986 */ /* 0x0003e2000c101508 */
[----:B------:R-:W-:Y:S02]  /*5200*/  LEA.HI.X.SX32 R13, R13, R0, 0x1, P6 ;  /* 0x000000000d0d7211 */ /* 0x000fe400030f0eff */
[----:B0-----:R-:W-:Y:S02]  /*5210*/  LEA R16, P6, R17, R2, 0x1 ;  /* 0x0000000211107211 */ /* 0x001fe400078c08ff */
[----:B------:R-:W-:Y:S02]  /*5220*/  ISETP.LT.AND P3, PT, R3, c[0x0][0x17c], !P0 ;  /* 0x00005f0003007a0c */ /* 0x000fe40004761270 */
[----:B--2---:R-:W-:-:S02]  /*5230*/  IADD3 R9, R17, c[0x0][0x198], RZ ;  /* 0x0000660011097a10 */ /* 0x004fc40007ffe0ff */
[----:B------:R-:W-:Y:S01]  /*5240*/  IADD3 R3, R44, 0x1f, RZ ;  /* 0x0000001f2c037810 */ /* 0x000fe20007ffe0ff */
[----:B------:R0:W-:Y:S01]  /*5250*/  @P2 STG.E.U16 [R12.64], R25 ;  /* 0x000000190c002986 */ /* 0x0001e2000c101508 */
[----:B------:R-:W-:Y:S02]  /*5260*/  LEA.HI.X.SX32 R17, R17, R0, 0x1, P6 ;  /* 0x0000000011117211 */ /* 0x000fe400030f0eff */
[----:B------:R-:W-:Y:S02]  /*5270*/  PRMT R21, R25, 0x7632, R21 ;  /* 0x0000763219157816 */ /* 0x000fe40000000015 */
[----:B------:R-:W-:Y:S02]  /*5280*/  LEA R8, P6, R9, R2, 0x1 ;  /* 0x0000000209087211 */ /* 0x000fe400078c08ff */
        /* <DEDUP_REMOVED lines=11> */
[----:B------:R-:W-:Y:S02]  /*5340*/  LEA R12, P6, R13, R2, 0x1 ;  /* 0x000000020d0c7211 */ /* 0x000fe400078c08ff */
[----:B------:R-:W-:Y:S02]  /*5350*/  PRMT R20, R29, 0x7632, R20 ;  /* 0x000076321d147816 */ /* 0x000fe40000000014 */
[----:B------:R-:W-:Y:S02]  /*5360*/  ISETP.LT.AND P5, PT, R3, c[0x0][0x17c], !P0 ;  /* 0x00005f0003007a0c */ /* 0x000fe400047a1270 */
[C---:B-1----:R-:W-:Y:S02]  /*5370*/  IADD3 R17, R13.reuse, c[0x0][0x198], RZ ;  /* 0x000066000d117a10 */ /* 0x042fe40007ffe0ff */
[----:B------:R-:W-:Y:S01]  /*5380*/  IADD3 R3, R44, 0x22, RZ ;  /* 0x000000222c037810 */ /* 0x000fe20007ffe0ff */
[----:B------:R1:W-:Y:S01]  /*5390*/  @P4 STG.E.U16 [R4.64], R20 ;  /* 0x0000001404004986 */ /* 0x0003e2000c101508 */
[----:B------:R-:W-:-:S02]  /*53a0*/  LEA.HI.X.SX32 R13, R13, R0, 0x1, P6 ;  /* 0x000000000d0d7211 */ /* 0x000fc400030f0eff */
[----:B------:R-:W-:Y:S02]  /*53b0*/  LEA R16, P6, R17, R2, 0x1 ;  /* 0x0000000211107211 */ /* 0x000fe400078c08ff */
[----:B------:R-:W-:Y:S02]  /*53c0*/  ISETP.LT.AND P4, PT, R3, c[0x0][0x17c], !P0 ;  /* 0x00005f0003007a0c */ /* 0x000fe40004781270 */
[C---:B0-----:R-:W-:Y:S02]  /*53d0*/  IADD3 R9, R17.reuse, c[0x0][0x198], RZ ;  /* 0x0000660011097a10 */ /* 0x041fe40007ffe0ff */
[----:B------:R-:W-:Y:S01]  /*53e0*/  IADD3 R3, R44, 0x23, RZ ;  /* 0x000000232c037810 */ /* 0x000fe20007ffe0ff */
[----:B------:R0:W-:Y:S01]  /*53f0*/  @P3 STG.E.U16 [R12.64], R33 ;  /* 0x000000210c003986 */ /* 0x0001e2000c101508 */
        /* <DEDUP_REMOVED lines=12> */
[----:B------:R0:W-:Y:S01]  /*54c0*/  @P1 STG.E.U16 [R8.64], R10 ;  /* 0x0000000a08001986 */ /* 0x0001e2000c101508 */
        /* <DEDUP_REMOVED lines=12> */
[----:B------:R0:W-:Y:S01]  /*5590*/  @P4 STG.E.U16 [R12.64], R6 ;  /* 0x000000060c004986 */ /* 0x0001e2000c101508 */
        /* <DEDUP_REMOVED lines=40> */
[----:B------:R-:W-:-:S02]  /*5820*/  LEA R12, P6, R13, R2, 0x1 ;  /* 0x000000020d0c7211 */ /* 0x000fc400078c08ff */
[----:B------:R-:W-:Y:S02]  /*5830*/  PRMT R6, R22, 0x7632, R6 ;  /* 0x0000763216067816 */ /* 0x000fe40000000006 */
        /* <DEDUP_REMOVED lines=11> */
[----:B------:R-:W-:Y:S02]  /*58f0*/  PRMT R10, R26, 0x7632, R10 ;  /* 0x000076321a0a7816 */ /* 0x000fe4000000000a */
[----:B------:R-:W-:-:S02]  /*5900*/  LEA R8, P6, R9, R2, 0x1 ;  /* 0x0000000209087211 */ /* 0x000fc400078c08ff */
        /* <DEDUP_REMOVED lines=46> */
[----:B------:R-:W-:Y:S02]  /*5bf0*/  IADD3 R3, R44, 0x37, RZ ;  /* 0x000000372c037810 */ /* 0x000fe40007ffe0ff */
[C---:B0-----:R-:W-:Y:S01]  /*5c00*/  IADD3 R9, R17.reuse, c[0x0][0x198], RZ ;  /* 0x0000660011097a10 */ /* 0x041fe20007ffe0ff */
[----:B------:R0:W-:Y:S01]  /*5c10*/  @P3 STG.E.U16 [R12.64], R7 ;  /* 0x000000070c003986 */ /* 0x0001e2000c101508 */
[----:B------:R-:W-:Y:S02]  /*5c20*/  LEA.HI.X.SX32 R17, R17, R0, 0x1, P6 ;  /* 0x0000000011117211 */ /* 0x000fe400030f0eff */
[----:B-1----:R-:W-:-:S02]  /*5c30*/  PRMT R5, R7, 0x7632, R5 ;  /* 0x0000763207057816 */ /* 0x002fc40000000005 */
[----:B------:R-:W-:Y:S02]  /*5c40*/  ISETP.LT.AND P3, PT, R3, c[0x0][0x17c], !P0 ;  /* 0x00005f0003007a0c */ /* 0x000fe40004761270 */
[C---:B------:R-:W-:Y:S02]  /*5c50*/  LEA R4, P6, R9.reuse, R2, 0x1 ;  /* 0x0000000209047211 */ /* 0x040fe400078c08ff */
[C---:B------:R-:W-:Y:S02]  /*5c60*/  IADD3 R3, R44.reuse, 0x38, RZ ;  /* 0x000000382c037810 */ /* 0x040fe40007ffe0ff */
[----:B------:R-:W-:Y:S01]  /*5c70*/  IADD3 R11, R9, c[0x0][0x198], RZ ;  /* 0x00006600090b7a10 */ /* 0x000fe20007ffe0ff */
[----:B------:R1:W-:Y:S01]  /*5c80*/  @P2 STG.E.U16 [R16.64], R5 ;  /* 0x0000000510002986 */ /* 0x0003e2000c101508 */
[----:B------:R-:W-:Y:S02]  /*5c90*/  ISETP.LT.AND P2, PT, R3, c[0x0][0x17c], !P0 ;  /* 0x00005f0003007a0c */ /* 0x000fe40004741270 */
[----:B------:R-:W-:-:S02]  /*5ca0*/  IADD3 R3, R44, 0x39, RZ ;  /* 0x000000392c037810 */ /* 0x000fc40007ffe0ff */
[----:B0-----:R-:W-:Y:S02]  /*5cb0*/  IADD3 R7, R11, c[0x0][0x198], RZ ;  /* 0x000066000b077a10 */ /* 0x001fe40007ffe0ff */
[----:B------:R-:W-:Y:S02]  /*5cc0*/  PRMT R13, R15, 0x7632, R13 ;  /* 0x000076320f0d7816 */ /* 0x000fe4000000000d */
[----:B-1----:R-:W-:Y:S02]  /*5cd0*/  LEA.HI.X.SX32 R5, R9, R0, 0x1, P6 ;  /* 0x0000000009057211 */ /* 0x002fe400030f0eff */
[----:B------:R-:W-:-:S03]  /*5ce0*/  LEA R8, P6, R11, R2, 0x1 ;  /* 0x000000020b087211 */ /* 0x000fc600078c08ff */
[----:B------:R0:W-:Y:S01]  /*5cf0*/  @P1 STG.E.U16 [R4.64], R15 ;  /* 0x0000000f04001986 */ /* 0x0001e2000c101508 */
[----:B------:R-:W-:Y:S02]  /*5d00*/  LEA.HI.X.SX32 R9, R11, R0, 0x1, P6 ;  /* 0x000000000b097211 */ /* 0x000fe400030f0eff */
[----:B------:R-:W-:Y:S02]  /*5d10*/  ISETP.LT.AND P1, PT, R3, c[0x0][0x17c], !P0 ;  /* 0x00005f0003007a0c */ /* 0x000fe40004721270 */
[C---:B------:R-:W-:Y:S02]  /*5d20*/  LEA R6, P6, R7.reuse, R2, 0x1 ;  /* 0x0000000207067211 */ /* 0x040fe400078c08ff */
[----:B------:R-:W-:Y:S02]  /*5d30*/  IADD3 R3, R44, 0x3a, RZ ;  /* 0x0000003a2c037810 */ /* 0x000fe40007ffe0ff */
[C---:B------:R-:W-:Y:S01]  /*5d40*/  IADD3 R11, R7.reuse, c[0x0][0x198], RZ ;  /* 0x00006600070b7a10 */ /* 0x040fe20007ffe0ff */
[----:B------:R1:W-:Y:S01]  /*5d50*/  @P5 STG.E.U16 [R8.64], R13 ;  /* 0x0000000d08005986 */ /* 0x0003e2000c101508 */
[----:B------:R-:W-:-:S02]  /*5d60*/  LEA.HI.X.SX32 R7, R7, R0, 0x1, P6 ;  /* 0x0000000007077211 */ /* 0x000fc400030f0eff */
[----:B------:R-:W-:Y:S02]  /*5d70*/  ISETP.LT.AND P5, PT, R3, c[0x0][0x17c], !P0 ;  /* 0x00005f0003007a0c */ /* 0x000fe400047a1270 */
[C---:B------:R-:W-:Y:S02]  /*5d80*/  LEA R10, P6, R11.reuse, R2, 0x1 ;  /* 0x000000020b0a7211 */ /* 0x040fe400078c08ff */
[----:B0-----:R-:W-:Y:S02]  /*5d90*/  IADD3 R5, R11, c[0x0][0x198], RZ ;  /* 0x000066000b057a10 */ /* 0x001fe40007ffe0ff */
[----:B------:R-:W-:Y:S01]  /*5da0*/  IADD3 R3, R44, 0x3b, RZ ;  /* 0x0000003b2c037810 */ /* 0x000fe20007ffe0ff */
[----:B------:R0:W-:Y:S01]  /*5db0*/  @P4 STG.E.U16 [R6.64], R19 ;  /* 0x0000001306004986 */ /* 0x0001e2000c101508 */
[----:B------:R-:W-:Y:S02]  /*5dc0*/  PRMT R12, R19, 0x7632, R12 ;  /* 0x00007632130c7816 */ /* 0x000fe4000000000c */
[----:B------:R-:W-:-:S02]  /*5dd0*/  LEA.HI.X.SX32 R11, R11, R0, 0x1, P6 ;  /* 0x000000000b0b7211 */ /* 0x000fc400030f0eff */
[----:B-1----:R-:W-:Y:S02]  /*5de0*/  IADD3 R9, R5, c[0x0][0x198], RZ ;  /* 0x0000660005097a10 */ /* 0x002fe40007ffe0ff */
[----:B------:R-:W-:Y:S02]  /*5df0*/  ISETP.LT.AND P4, PT, R3, c[0x0][0x17c], !P0 ;  /* 0x00005f0003007a0c */ /* 0x000fe40004781270 */
[----:B------:R-:W-:Y:S02]  /*5e00*/  LEA R4, P6, R5, R2, 0x1 ;  /* 0x0000000205047211 */ /* 0x000fe400078c08ff */
[----:B------:R-:W-:Y:S01]  /*5e10*/  IADD3 R3, R44, 0x3c, RZ ;  /* 0x0000003c2c037810 */ /* 0x000fe20007ffe0ff */
[----:B------:R1:W-:Y:S01]  /*5e20*/  @P3 STG.E.U16 [R10.64], R12 ;  /* 0x0000000c0a003986 */ /* 0x0003e2000c101508 */
[----:B------:R-:W-:Y:S02]  /*5e30*/  IADD3 R13, R9, c[0x0][0x198], RZ ;  /* 0x00006600090d7a10 */ /* 0x000fe40007ffe0ff */
[----:B------:R-:W-:-:S02]  /*5e40*/  LEA.HI.X.SX32 R5, R5, R0, 0x1, P6 ;  /* 0x0000000005057211 */ /* 0x000fc400030f0eff */
[----:B------:R-:W-:Y:S02]  /*5e50*/  ISETP.LT.AND P3, PT, R3, c[0x0][0x17c], !P0 ;  /* 0x00005f0003007a0c */ /* 0x000fe40004761270 */
[----:B------:R-:W-:Y:S02]  /*5e60*/  IADD3 R3, R44, 0x3d, RZ ;  /* 0x0000003d2c037810 */ /* 0x000fe40007ffe0ff */
[----:B------:R-:W-:Y:S02]  /*5e70*/  LEA R8, P6, R9, R2, 0x1 ;  /* 0x0000000209087211 */ /* 0x000fe400078c08ff */
[----:B------:R-:W-:Y:S01]  /*5e80*/  IADD3 R15, R13, c[0x0][0x198], RZ ;  /* 0x000066000d0f7a10 */ /* 0x000fe20007ffe0ff */
[----:B------:R-:W-:Y:S01]  /*5e90*/  @P2 STG.E.U16 [R4.64], R23 ;  /* 0x0000001704002986 */ /* 0x000fe2000c101508 */
[----:B------:R-:W-:Y:S02]  /*5ea0*/  ISETP.LT.AND P2, PT, R3, c[0x0][0x17c], !P0 ;  /* 0x00005f0003007a0c */ /* 0x000fe40004741270 */
[----:B0-----:R-:W-:-:S02]  /*5eb0*/  PRMT R7, R23, 0x7632, R7 ;  /* 0x0000763217077816 */ /* 0x001fc40000000007 */
[----:B------:R-:W-:Y:S02]  /*5ec0*/  LEA.HI.X.SX32 R9, R9, R0, 0x1, P6 ;  /* 0x0000000009097211 */ /* 0x000fe400030f0eff */
[----:B------:R-:W-:Y:S02]  /*5ed0*/  IADD3 R3, R15, c[0x0][0x198], RZ ;  /* 0x000066000f037a10 */ /* 0x000fe40007ffe0ff */
[-C--:B------:R-:W-:Y:S01]  /*5ee0*/  LEA R6, P6, R13, R2.reuse, 0x1 ;  /* 0x000000020d067211 */ /* 0x080fe200078c08ff */
[----:B------:R0:W-:Y:S01]  /*5ef0*/  @P1 STG.E.U16 [R8.64], R7 ;  /* 0x0000000708001986 */ /* 0x0001e2000c101508 */
[----:B------:R-:W-:Y:S02]  /*5f00*/  IADD3 R17, R3, c[0x0][0x198], RZ ;  /* 0x0000660003117a10 */ /* 0x000fe40007ffe0ff */
[----:B-1----:R-:W-:Y:S02]  /*5f10*/  LEA R10, P1, R15, R2, 0x1 ;  /* 0x000000020f0a7211 */ /* 0x002fe400078208ff */
[----:B------:R-:W-:-:S02]  /*5f20*/  IADD3 R19, R17, c[0x0][0x198], RZ ;  /* 0x0000660011137a10 */ /* 0x000fc40007ffe0ff */
[-C--:B------:R-:W-:Y:S02]  /*5f30*/  LEA.HI.X.SX32 R11, R15, R0.reuse, 0x1, P1 ;  /* 0x000000000f0b7211 */ /* 0x080fe400008f0eff */
[----:B0-----:R-:W-:Y:S02]  /*5f40*/  LEA.HI.X.SX32 R7, R13, R0, 0x1, P6 ;  /* 0x000000000d077211 */ /* 0x001fe400030f0eff */
[-C--:B------:R-:W-:Y:S02]  /*5f50*/  LEA R12, P6, R3, R2.reuse, 0x1 ;  /* 0x00000002030c7211 */ /* 0x080fe400078c08ff */
[----:B------:R-:W-:Y:S02]  /*5f60*/  LEA R8, P1, R19, R2, 0x1 ;  /* 0x0000000213087211 */ /* 0x000fe400078208ff */
[----:B------:R-:W-:Y:S02]  /*5f70*/  LEA.HI.X.SX32 R13, R3, R0, 0x1, P6 ;  /* 0x00000000030d7211 */ /* 0x000fe400030f0eff */
[----:B------:R-:W-:-:S02]  /*5f80*/  LEA R4, P6, R17, R2, 0x1 ;  /* 0x0000000211047211 */ /* 0x000fc400078c08ff */
[C---:B------:R-:W-:Y:S02]  /*5f90*/  IADD3 R14, R44.reuse, 0x3e, RZ ;  /* 0x0000003e2c0e7810 */ /* 0x040fe40007ffe0ff */
[----:B------:R-:W-:Y:S02]  /*5fa0*/  IADD3 R15, R19, c[0x0][0x198], RZ ;  /* 0x00006600130f7a10 */ /* 0x000fe40007ffe0ff */
[----:B------:R-:W-:Y:S02]  /*5fb0*/  IADD3 R3, R44, 0x3f, RZ ;  /* 0x0000003f2c037810 */ /* 0x000fe40007ffe0ff */
[-C--:B------:R-:W-:Y:S02]  /*5fc0*/  LEA.HI.X.SX32 R5, R17, R0.reuse, 0x1, P6 ;  /* 0x0000000011057211 */ /* 0x080fe400030f0eff */
[----:B------:R-:W-:Y:S02]  /*5fd0*/  LEA.HI.X.SX32 R9, R19, R0, 0x1, P1 ;  /* 0x0000000013097211 */ /* 0x000fe400008f0eff */
[----:B------:R-:W-:-:S02]  /*5fe0*/  LEA R2, P6, R15, R2, 0x1 ;  /* 0x000000020f027211 */ /* 0x000fc400078c08ff */
[----:B------:R-:W-:Y:S02]  /*5ff0*/  ISETP.LT.AND P1, PT, R14, c[0x0][0x17c], !P0 ;  /* 0x00005f000e007a0c */ /* 0x000fe40004721270 */
[----:B------:R-:W-:Y:S02]  /*6000*/  ISETP.LT.AND P0, PT, R3, c[0x0][0x17c], !P0 ;  /* 0x00005f0003007a0c */ /* 0x000fe40004701270 */
[----:B------:R-:W-:Y:S01]  /*6010*/  LEA.HI.X.SX32 R3, R15, R0, 0x1, P6 ;  /* 0x000000000f037211 */ /* 0x000fe200030f0eff */
[----:B------:R0:W-:Y:S01]  /*6020*/  @P5 STG.E.U16 [R6.64], R27 ;  /* 0x0000001b06005986 */ /* 0x0001e2000c101508 */
[----:B------:R-:W-:-:S05]  /*6030*/  PRMT R0, R27, 0x7632, R0 ;  /* 0x000076321b007816 */ /* 0x000fca0000000000 */
[----:B------:R1:W-:Y:S01]  /*6040*/  @P4 STG.E.U16 [R10.64], R0 ;  /* 0x000000000a004986 */ /* 0x0003e2000c101508 */
[----:B0-----:R-:W-:-:S03]  /*6050*/  PRMT R7, R31, 0x7632, R7 ;  /* 0x000076321f077816 */ /* 0x001fc60000000007 */
[----:B------:R1:W-:Y:S04]  /*6060*/  @P3 STG.E.U16 [R12.64], R31 ;  /* 0x0000001f0c003986 */ /* 0x0003e8000c101508 */
[----:B------:R1:W-:Y:S04]  /*6070*/  @P2 STG.E.U16 [R4.64], R7 ;  /* 0x0000000704002986 */ /* 0x0003e8000c101508 */
[----:B------:R1:W-:Y:S01]  /*6080*/  @P1 STG.E.U16 [R8.64], R35 ;  /* 0x0000002308001986 */ /* 0x0003e2000c101508 */
[----:B------:R-:W-:Y:S05]  /*6090*/  @!P0 EXIT ;  /* 0x000000000000894d */ /* 0x000fea0003800000 */
[----:B-1----:R-:W-:-:S05]  /*60a0*/  PRMT R35, R35, 0x7632, R35 ;  /* 0x0000763223237816 */ /* 0x002fca0000000023 */
[----:B------:R-:W-:Y:S01]  /*60b0*/  STG.E.U16 [R2.64], R35 ;  /* 0x0000002302007986 */ /* 0x000fe2000c101508 */
[----:B------:R-:W-:Y:S05]  /*60c0*/  EXIT ;  /* 0x000000000000794d */ /* 0x000fea0003800000 */
.L_x_4:
[----:B------:R-:W-:-:S00]  /*60d0*/  BRA `(.L_x_4) ;  /* 0xfffffff000007947 */ /* 0x000fc0000383ffff */
[----:B------:R-:W-:-:S00]  /*60e0*/  NOP ;  /* 0x0000000000007918 */ /* 0x000fc00000000000 */
        /* <DEDUP_REMOVED lines=9> */
.L_x_5:


//--------------------- .nv.shared.matmul_kernel  --------------------------
	.section	.nv.shared.matmul_kernel,"aw",@nobits
	.sectionflags	@""
	.align	16
